//
// Generated by NVIDIA NVVM Compiler
//
// Compiler Build ID: CL-36424714
// Cuda compilation tools, release 13.0, V13.0.88
// Based on NVVM 20.0.0
//

.version 9.0
.target sm_100
.address_size 64

	// .globl	_Z17setup_rand_kernelP17curandStateXORWOWm
.global .align 4 .b8 precalc_xorwow_matrix[102400];
.global .align 4 .b8 precalc_xorwow_offset_matrix[102400];
.global .align 4 .b8 mrg32k3aM1[2304];
.global .align 4 .b8 mrg32k3aM2[2304];
.global .align 4 .b8 mrg32k3aM1SubSeq[2016];
.global .align 4 .b8 mrg32k3aM2SubSeq[2016];
.global .align 4 .b8 mrg32k3aM1Seq[2304];
.global .align 4 .b8 mrg32k3aM2Seq[2304];
.const .align 8 .b8 __cr_lgamma_table[72];

.visible .entry _Z17setup_rand_kernelP17curandStateXORWOWm(
	.param .u64 .ptr .align 1 _Z17setup_rand_kernelP17curandStateXORWOWm_param_0,
	.param .u64 _Z17setup_rand_kernelP17curandStateXORWOWm_param_1
)
{
	.reg .pred 	%p<25>;
	.reg .b32 	%r<413>;
	.reg .b64 	%rd<19>;

	ld.param.u64 	%rd8, [_Z17setup_rand_kernelP17curandStateXORWOWm_param_0];
	ld.param.u64 	%rd9, [_Z17setup_rand_kernelP17curandStateXORWOWm_param_1];
	mov.u32 	%r183, %ctaid.x;
	mov.u32 	%r184, %ntid.x;
	mov.u32 	%r185, %tid.x;
	mad.lo.s32 	%r1, %r183, %r184, %r185;
	setp.gt.s32 	%p1, %r1, 1023;
	@%p1 bra 	$L__BB0_44;
	cvta.to.global.u64 	%rd10, %rd8;
	cvt.s64.s32 	%rd18, %r1;
	mul.wide.s32 	%rd11, %r1, 48;
	add.s64 	%rd2, %rd10, %rd11;
	cvt.u32.u64 	%r186, %rd9;
	xor.b32  	%r187, %r186, -1429050551;
	mul.lo.s32 	%r188, %r187, 1099087573;
	{ .reg .b32 tmp; mov.b64 {tmp, %r189}, %rd9; }
	xor.b32  	%r190, %r189, -136515619;
	mul.lo.s32 	%r191, %r190, -1703105765;
	add.s32 	%r192, %r188, %r191;
	add.s32 	%r193, %r192, 6615241;
	add.s32 	%r194, %r188, 123456789;
	st.global.v2.u32 	[%rd2], {%r193, %r194};
	xor.b32  	%r195, %r188, 362436069;
	add.s32 	%r196, %r191, 521288629;
	st.global.v2.u32 	[%rd2+8], {%r195, %r196};
	xor.b32  	%r197, %r191, 88675123;
	add.s32 	%r198, %r188, 5783321;
	st.global.v2.u32 	[%rd2+16], {%r197, %r198};
	setp.eq.s32 	%p2, %r1, 0;
	@%p2 bra 	$L__BB0_43;
	mov.b32 	%r319, 0;
$L__BB0_3:
	and.b64  	%rd4, %rd18, 3;
	setp.eq.s64 	%p3, %rd4, 0;
	@%p3 bra 	$L__BB0_42;
	mul.wide.u32 	%rd12, %r319, 3200;
	mov.u64 	%rd13, precalc_xorwow_matrix;
	add.s64 	%rd5, %rd13, %rd12;
	cvt.u32.u64 	%r3, %rd4;
	mov.b32 	%r320, 0;
$L__BB0_5:
	mov.b32 	%r333, 0;
	mov.u32 	%r334, %r333;
	mov.u32 	%r335, %r333;
	mov.u32 	%r336, %r333;
	mov.u32 	%r337, %r333;
	mov.u32 	%r326, %r333;
$L__BB0_6:
	mul.wide.u32 	%rd14, %r326, 4;
	add.s64 	%rd15, %rd2, %rd14;
	ld.global.u32 	%r11, [%rd15+4];
	shl.b32 	%r12, %r326, 5;
	mov.b32 	%r332, 0;
$L__BB0_7:
	.pragma "nounroll";
	shr.u32 	%r203, %r11, %r332;
	and.b32  	%r204, %r203, 1;
	setp.eq.b32 	%p4, %r204, 1;
	not.pred 	%p5, %p4;
	add.s32 	%r205, %r12, %r332;
	mul.lo.s32 	%r206, %r205, 5;
	mul.wide.u32 	%rd16, %r206, 4;
	add.s64 	%rd6, %rd5, %rd16;
	@%p5 bra 	$L__BB0_9;
	ld.global.u32 	%r207, [%rd6];
	xor.b32  	%r337, %r337, %r207;
	ld.global.u32 	%r208, [%rd6+4];
	xor.b32  	%r336, %r336, %r208;
	ld.global.u32 	%r209, [%rd6+8];
	xor.b32  	%r335, %r335, %r209;
	ld.global.u32 	%r210, [%rd6+12];
	xor.b32  	%r334, %r334, %r210;
	ld.global.u32 	%r211, [%rd6+16];
	xor.b32  	%r333, %r333, %r211;
$L__BB0_9:
	and.b32  	%r213, %r203, 2;
	setp.eq.s32 	%p6, %r213, 0;
	@%p6 bra 	$L__BB0_11;
	ld.global.u32 	%r214, [%rd6+20];
	xor.b32  	%r337, %r337, %r214;
	ld.global.u32 	%r215, [%rd6+24];
	xor.b32  	%r336, %r336, %r215;
	ld.global.u32 	%r216, [%rd6+28];
	xor.b32  	%r335, %r335, %r216;
	ld.global.u32 	%r217, [%rd6+32];
	xor.b32  	%r334, %r334, %r217;
	ld.global.u32 	%r218, [%rd6+36];
	xor.b32  	%r333, %r333, %r218;
$L__BB0_11:
	and.b32  	%r220, %r203, 4;
	setp.eq.s32 	%p7, %r220, 0;
	@%p7 bra 	$L__BB0_13;
	ld.global.u32 	%r221, [%rd6+40];
	xor.b32  	%r337, %r337, %r221;
	ld.global.u32 	%r222, [%rd6+44];
	xor.b32  	%r336, %r336, %r222;
	ld.global.u32 	%r223, [%rd6+48];
	xor.b32  	%r335, %r335, %r223;
	ld.global.u32 	%r224, [%rd6+52];
	xor.b32  	%r334, %r334, %r224;
	ld.global.u32 	%r225, [%rd6+56];
	xor.b32  	%r333, %r333, %r225;
$L__BB0_13:
	and.b32  	%r227, %r203, 8;
	setp.eq.s32 	%p8, %r227, 0;
	@%p8 bra 	$L__BB0_15;
	ld.global.u32 	%r228, [%rd6+60];
	xor.b32  	%r337, %r337, %r228;
	ld.global.u32 	%r229, [%rd6+64];
	xor.b32  	%r336, %r336, %r229;
	ld.global.u32 	%r230, [%rd6+68];
	xor.b32  	%r335, %r335, %r230;
	ld.global.u32 	%r231, [%rd6+72];
	xor.b32  	%r334, %r334, %r231;
	ld.global.u32 	%r232, [%rd6+76];
	xor.b32  	%r333, %r333, %r232;
$L__BB0_15:
	and.b32  	%r234, %r203, 16;
	setp.eq.s32 	%p9, %r234, 0;
	@%p9 bra 	$L__BB0_17;
	ld.global.u32 	%r235, [%rd6+80];
	xor.b32  	%r337, %r337, %r235;
	ld.global.u32 	%r236, [%rd6+84];
	xor.b32  	%r336, %r336, %r236;
	ld.global.u32 	%r237, [%rd6+88];
	xor.b32  	%r335, %r335, %r237;
	ld.global.u32 	%r238, [%rd6+92];
	xor.b32  	%r334, %r334, %r238;
	ld.global.u32 	%r239, [%rd6+96];
	xor.b32  	%r333, %r333, %r239;
$L__BB0_17:
	and.b32  	%r241, %r203, 32;
	setp.eq.s32 	%p10, %r241, 0;
	@%p10 bra 	$L__BB0_19;
	ld.global.u32 	%r242, [%rd6+100];
	xor.b32  	%r337, %r337, %r242;
	ld.global.u32 	%r243, [%rd6+104];
	xor.b32  	%r336, %r336, %r243;
	ld.global.u32 	%r244, [%rd6+108];
	xor.b32  	%r335, %r335, %r244;
	ld.global.u32 	%r245, [%rd6+112];
	xor.b32  	%r334, %r334, %r245;
	ld.global.u32 	%r246, [%rd6+116];
	xor.b32  	%r333, %r333, %r246;
$L__BB0_19:
	and.b32  	%r248, %r203, 64;
	setp.eq.s32 	%p11, %r248, 0;
	@%p11 bra 	$L__BB0_21;
	ld.global.u32 	%r249, [%rd6+120];
	xor.b32  	%r337, %r337, %r249;
	ld.global.u32 	%r250, [%rd6+124];
	xor.b32  	%r336, %r336, %r250;
	ld.global.u32 	%r251, [%rd6+128];
	xor.b32  	%r335, %r335, %r251;
	ld.global.u32 	%r252, [%rd6+132];
	xor.b32  	%r334, %r334, %r252;
	ld.global.u32 	%r253, [%rd6+136];
	xor.b32  	%r333, %r333, %r253;
$L__BB0_21:
	and.b32  	%r255, %r203, 128;
	setp.eq.s32 	%p12, %r255, 0;
	@%p12 bra 	$L__BB0_23;
	ld.global.u32 	%r256, [%rd6+140];
	xor.b32  	%r337, %r337, %r256;
	ld.global.u32 	%r257, [%rd6+144];
	xor.b32  	%r336, %r336, %r257;
	ld.global.u32 	%r258, [%rd6+148];
	xor.b32  	%r335, %r335, %r258;
	ld.global.u32 	%r259, [%rd6+152];
	xor.b32  	%r334, %r334, %r259;
	ld.global.u32 	%r260, [%rd6+156];
	xor.b32  	%r333, %r333, %r260;
$L__BB0_23:
	and.b32  	%r262, %r203, 256;
	setp.eq.s32 	%p13, %r262, 0;
	@%p13 bra 	$L__BB0_25;
	ld.global.u32 	%r263, [%rd6+160];
	xor.b32  	%r337, %r337, %r263;
	ld.global.u32 	%r264, [%rd6+164];
	xor.b32  	%r336, %r336, %r264;
	ld.global.u32 	%r265, [%rd6+168];
	xor.b32  	%r335, %r335, %r265;
	ld.global.u32 	%r266, [%rd6+172];
	xor.b32  	%r334, %r334, %r266;
	ld.global.u32 	%r267, [%rd6+176];
	xor.b32  	%r333, %r333, %r267;
$L__BB0_25:
	and.b32  	%r269, %r203, 512;
	setp.eq.s32 	%p14, %r269, 0;
	@%p14 bra 	$L__BB0_27;
	ld.global.u32 	%r270, [%rd6+180];
	xor.b32  	%r337, %r337, %r270;
	ld.global.u32 	%r271, [%rd6+184];
	xor.b32  	%r336, %r336, %r271;
	ld.global.u32 	%r272, [%rd6+188];
	xor.b32  	%r335, %r335, %r272;
	ld.global.u32 	%r273, [%rd6+192];
	xor.b32  	%r334, %r334, %r273;
	ld.global.u32 	%r274, [%rd6+196];
	xor.b32  	%r333, %r333, %r274;
$L__BB0_27:
	and.b32  	%r276, %r203, 1024;
	setp.eq.s32 	%p15, %r276, 0;
	@%p15 bra 	$L__BB0_29;
	ld.global.u32 	%r277, [%rd6+200];
	xor.b32  	%r337, %r337, %r277;
	ld.global.u32 	%r278, [%rd6+204];
	xor.b32  	%r336, %r336, %r278;
	ld.global.u32 	%r279, [%rd6+208];
	xor.b32  	%r335, %r335, %r279;
	ld.global.u32 	%r280, [%rd6+212];
	xor.b32  	%r334, %r334, %r280;
	ld.global.u32 	%r281, [%rd6+216];
	xor.b32  	%r333, %r333, %r281;
$L__BB0_29:
	and.b32  	%r283, %r203, 2048;
	setp.eq.s32 	%p16, %r283, 0;
	@%p16 bra 	$L__BB0_31;
	ld.global.u32 	%r284, [%rd6+220];
	xor.b32  	%r337, %r337, %r284;
	ld.global.u32 	%r285, [%rd6+224];
	xor.b32  	%r336, %r336, %r285;
	ld.global.u32 	%r286, [%rd6+228];
	xor.b32  	%r335, %r335, %r286;
	ld.global.u32 	%r287, [%rd6+232];
	xor.b32  	%r334, %r334, %r287;
	ld.global.u32 	%r288, [%rd6+236];
	xor.b32  	%r333, %r333, %r288;
$L__BB0_31:
	and.b32  	%r290, %r203, 4096;
	setp.eq.s32 	%p17, %r290, 0;
	@%p17 bra 	$L__BB0_33;
	ld.global.u32 	%r291, [%rd6+240];
	xor.b32  	%r337, %r337, %r291;
	ld.global.u32 	%r292, [%rd6+244];
	xor.b32  	%r336, %r336, %r292;
	ld.global.u32 	%r293, [%rd6+248];
	xor.b32  	%r335, %r335, %r293;
	ld.global.u32 	%r294, [%rd6+252];
	xor.b32  	%r334, %r334, %r294;
	ld.global.u32 	%r295, [%rd6+256];
	xor.b32  	%r333, %r333, %r295;
$L__BB0_33:
	and.b32  	%r297, %r203, 8192;
	setp.eq.s32 	%p18, %r297, 0;
	@%p18 bra 	$L__BB0_35;
	ld.global.u32 	%r298, [%rd6+260];
	xor.b32  	%r337, %r337, %r298;
	ld.global.u32 	%r299, [%rd6+264];
	xor.b32  	%r336, %r336, %r299;
	ld.global.u32 	%r300, [%rd6+268];
	xor.b32  	%r335, %r335, %r300;
	ld.global.u32 	%r301, [%rd6+272];
	xor.b32  	%r334, %r334, %r301;
	ld.global.u32 	%r302, [%rd6+276];
	xor.b32  	%r333, %r333, %r302;
$L__BB0_35:
	and.b32  	%r304, %r203, 16384;
	setp.eq.s32 	%p19, %r304, 0;
	@%p19 bra 	$L__BB0_37;
	ld.global.u32 	%r305, [%rd6+280];
	xor.b32  	%r337, %r337, %r305;
	ld.global.u32 	%r306, [%rd6+284];
	xor.b32  	%r336, %r336, %r306;
	ld.global.u32 	%r307, [%rd6+288];
	xor.b32  	%r335, %r335, %r307;
	ld.global.u32 	%r308, [%rd6+292];
	xor.b32  	%r334, %r334, %r308;
	ld.global.u32 	%r309, [%rd6+296];
	xor.b32  	%r333, %r333, %r309;
$L__BB0_37:
	and.b32  	%r311, %r203, 32768;
	setp.eq.s32 	%p20, %r311, 0;
	@%p20 bra 	$L__BB0_39;
	ld.global.u32 	%r312, [%rd6+300];
	xor.b32  	%r337, %r337, %r312;
	ld.global.u32 	%r313, [%rd6+304];
	xor.b32  	%r336, %r336, %r313;
	ld.global.u32 	%r314, [%rd6+308];
	xor.b32  	%r335, %r335, %r314;
	ld.global.u32 	%r315, [%rd6+312];
	xor.b32  	%r334, %r334, %r315;
	ld.global.u32 	%r316, [%rd6+316];
	xor.b32  	%r333, %r333, %r316;
$L__BB0_39:
	add.s32 	%r332, %r332, 16;
	setp.ne.s32 	%p21, %r332, 32;
	@%p21 bra 	$L__BB0_7;
	mad.lo.s32 	%r317, %r326, -31, %r12;
	add.s32 	%r326, %r317, 1;
	setp.ne.s32 	%p22, %r326, 5;
	@%p22 bra 	$L__BB0_6;
	st.global.u32 	[%rd2+4], %r337;
	st.global.u32 	[%rd2+8], %r336;
	st.global.u32 	[%rd2+12], %r335;
	st.global.u32 	[%rd2+16], %r334;
	st.global.u32 	[%rd2+20], %r333;
	add.s32 	%r320, %r320, 1;
	setp.lt.u32 	%p23, %r320, %r3;
	@%p23 bra 	$L__BB0_5;
$L__BB0_42:
	shr.u64 	%rd7, %rd18, 2;
	add.s32 	%r319, %r319, 1;
	setp.gt.u64 	%p24, %rd18, 3;
	mov.u64 	%rd18, %rd7;
	@%p24 bra 	$L__BB0_3;
$L__BB0_43:
	mov.b32 	%r318, 0;
	st.global.v2.u32 	[%rd2+24], {%r318, %r318};
	st.global.u32 	[%rd2+32], %r318;
	mov.b64 	%rd17, 0;
	st.global.u64 	[%rd2+40], %rd17;
$L__BB0_44:
	ret;

}
	// .globl	_Z25initialize_lattice_kernelPiP17curandStateXORWOW
.visible .entry _Z25initialize_lattice_kernelPiP17curandStateXORWOW(
	.param .u64 .ptr .align 1 _Z25initialize_lattice_kernelPiP17curandStateXORWOW_param_0,
	.param .u64 .ptr .align 1 _Z25initialize_lattice_kernelPiP17curandStateXORWOW_param_1
)
{
	.reg .pred 	%p<3>;
	.reg .b32 	%r<21>;
	.reg .b32 	%f<3>;
	.reg .b64 	%rd<9>;

	ld.param.u64 	%rd1, [_Z25initialize_lattice_kernelPiP17curandStateXORWOW_param_0];
	ld.param.u64 	%rd2, [_Z25initialize_lattice_kernelPiP17curandStateXORWOW_param_1];
	mov.u32 	%r2, %ctaid.x;
	mov.u32 	%r3, %ntid.x;
	mov.u32 	%r4, %tid.x;
	mad.lo.s32 	%r1, %r2, %r3, %r4;
	setp.gt.s32 	%p1, %r1, 1023;
	@%p1 bra 	$L__BB1_2;
	cvta.to.global.u64 	%rd3, %rd2;
	cvta.to.global.u64 	%rd4, %rd1;
	mul.wide.s32 	%rd5, %r1, 48;
	add.s64 	%rd6, %rd3, %rd5;
	ld.global.v2.u32 	{%r5, %r6}, [%rd6];
	shr.u32 	%r7, %r6, 2;
	xor.b32  	%r8, %r7, %r6;
	ld.global.v2.u32 	{%r9, %r10}, [%rd6+8];
	ld.global.v2.u32 	{%r11, %r12}, [%rd6+16];
	st.global.v2.u32 	[%rd6+8], {%r10, %r11};
	shl.b32 	%r13, %r12, 4;
	shl.b32 	%r14, %r8, 1;
	xor.b32  	%r15, %r14, %r13;
	xor.b32  	%r16, %r15, %r8;
	xor.b32  	%r17, %r16, %r12;
	st.global.v2.u32 	[%rd6+16], {%r12, %r17};
	add.s32 	%r18, %r5, 362437;
	st.global.v2.u32 	[%rd6], {%r18, %r9};
	add.s32 	%r19, %r17, %r18;
	cvt.rn.f32.u32 	%f1, %r19;
	fma.rn.f32 	%f2, %f1, 0f2F800000, 0f2F000000;
	setp.lt.f32 	%p2, %f2, 0f3F000000;
	selp.b32 	%r20, -1, 1, %p2;
	mul.wide.s32 	%rd7, %r1, 4;
	add.s64 	%rd8, %rd4, %rd7;
	st.global.u32 	[%rd8], %r20;
$L__BB1_2:
	ret;

}
	// .globl	_Z16metropolis_sweepPiPfP17curandStateXORWOWfb
.visible .entry _Z16metropolis_sweepPiPfP17curandStateXORWOWfb(
	.param .u64 .ptr .align 1 _Z16metropolis_sweepPiPfP17curandStateXORWOWfb_param_0,
	.param .u64 .ptr .align 1 _Z16metropolis_sweepPiPfP17curandStateXORWOWfb_param_1,
	.param .u64 .ptr .align 1 _Z16metropolis_sweepPiPfP17curandStateXORWOWfb_param_2,
	.param .f32 _Z16metropolis_sweepPiPfP17curandStateXORWOWfb_param_3,
	.param .u8 _Z16metropolis_sweepPiPfP17curandStateXORWOWfb_param_4
)
{
	.reg .pred 	%p<5>;
	.reg .b16 	%rs<10>;
	.reg .b32 	%r<66>;
	.reg .b32 	%f<13>;
	.reg .b64 	%rd<19>;

	ld.param.u64 	%rd2, [_Z16metropolis_sweepPiPfP17curandStateXORWOWfb_param_0];
	ld.param.u64 	%rd3, [_Z16metropolis_sweepPiPfP17curandStateXORWOWfb_param_1];
	ld.param.u64 	%rd4, [_Z16metropolis_sweepPiPfP17curandStateXORWOWfb_param_2];
	ld.param.f32 	%f2, [_Z16metropolis_sweepPiPfP17curandStateXORWOWfb_param_3];
	ld.param.s8 	%rs1, [_Z16metropolis_sweepPiPfP17curandStateXORWOWfb_param_4];
	mov.u32 	%r4, %ctaid.x;
	mov.u32 	%r5, %ntid.x;
	mov.u32 	%r6, %tid.x;
	mad.lo.s32 	%r1, %r4, %r5, %r6;
	setp.gt.s32 	%p1, %r1, 1023;
	@%p1 bra 	$L__BB2_5;
	shr.s32 	%r7, %r1, 31;
	shr.u32 	%r8, %r7, 27;
	add.s32 	%r9, %r1, %r8;
	shr.s32 	%r2, %r9, 5;
	mad.lo.s32 	%r10, %r2, -31, %r1;
	shr.u32 	%r11, %r10, 31;
	add.s32 	%r12, %r10, %r11;
	and.b32  	%r13, %r12, -2;
	sub.s32 	%r14, %r10, %r13;
	cvt.s32.s16 	%r15, %rs1;
	setp.ne.s32 	%p2, %r14, %r15;
	@%p2 bra 	$L__BB2_5;
	cvta.to.global.u64 	%rd5, %rd2;
	and.b32  	%r19, %r9, -32;
	sub.s32 	%r20, %r1, %r19;
	add.s32 	%r21, %r2, 31;
	shr.u32 	%r22, %r21, 27;
	add.s32 	%r23, %r21, %r22;
	and.b32  	%r24, %r23, 134217696;
	sub.s32 	%r25, %r21, %r24;
	shl.b32 	%r26, %r25, 5;
	add.s32 	%r27, %r26, %r20;
	add.s32 	%r28, %r2, 1;
	shr.u32 	%r29, %r28, 27;
	add.s32 	%r30, %r28, %r29;
	and.b32  	%r31, %r30, 134217696;
	sub.s32 	%r32, %r28, %r31;
	shl.b32 	%r33, %r32, 5;
	add.s32 	%r34, %r33, %r20;
	add.s32 	%r35, %r20, -1;
	and.b32  	%r36, %r35, 31;
	shl.b32 	%r37, %r2, 5;
	or.b32  	%r38, %r37, %r36;
	cvt.u16.u32 	%rs2, %r20;
	add.s16 	%rs3, %rs2, 1;
	cvt.s16.s8 	%rs4, %rs3;
	shr.u16 	%rs5, %rs4, 10;
	and.b16  	%rs6, %rs5, 31;
	add.s16 	%rs7, %rs3, %rs6;
	and.b16  	%rs8, %rs7, 224;
	sub.s16 	%rs9, %rs3, %rs8;
	cvt.u32.u16 	%r39, %rs9;
	cvt.s32.s8 	%r40, %r39;
	add.s32 	%r41, %r37, %r40;
	mul.wide.s32 	%rd6, %r1, 4;
	add.s64 	%rd1, %rd5, %rd6;
	ld.global.u32 	%r42, [%rd1];
	mul.wide.s32 	%rd7, %r27, 4;
	add.s64 	%rd8, %rd5, %rd7;
	ld.global.u32 	%r43, [%rd8];
	mul.wide.s32 	%rd9, %r34, 4;
	add.s64 	%rd10, %rd5, %rd9;
	ld.global.u32 	%r44, [%rd10];
	add.s32 	%r45, %r44, %r43;
	mul.wide.s32 	%rd11, %r38, 4;
	add.s64 	%rd12, %rd5, %rd11;
	ld.global.u32 	%r46, [%rd12];
	add.s32 	%r47, %r45, %r46;
	mul.wide.s32 	%rd13, %r41, 4;
	add.s64 	%rd14, %rd5, %rd13;
	ld.global.u32 	%r48, [%rd14];
	add.s32 	%r49, %r47, %r48;
	cvt.rn.f32.s32 	%f3, %r42;
	add.f32 	%f4, %f3, %f3;
	cvt.rn.f32.s32 	%f5, %r49;
	mul.f32 	%f1, %f4, %f5;
	cvta.to.global.u64 	%rd15, %rd4;
	mul.wide.s32 	%rd16, %r1, 48;
	add.s64 	%rd17, %rd15, %rd16;
	ld.global.v2.u32 	{%r50, %r51}, [%rd17];
	shr.u32 	%r52, %r51, 2;
	xor.b32  	%r53, %r52, %r51;
	ld.global.v2.u32 	{%r54, %r55}, [%rd17+8];
	ld.global.v2.u32 	{%r56, %r57}, [%rd17+16];
	st.global.v2.u32 	[%rd17+8], {%r55, %r56};
	shl.b32 	%r58, %r57, 4;
	shl.b32 	%r59, %r53, 1;
	xor.b32  	%r60, %r59, %r58;
	xor.b32  	%r61, %r60, %r53;
	xor.b32  	%r62, %r61, %r57;
	st.global.v2.u32 	[%rd17+16], {%r57, %r62};
	add.s32 	%r63, %r50, 362437;
	st.global.v2.u32 	[%rd17], {%r63, %r54};
	add.s32 	%r3, %r62, %r63;
	setp.le.f32 	%p3, %f1, 0f00000000;
	@%p3 bra 	$L__BB2_4;
	cvt.rn.f32.u32 	%f6, %r3;
	fma.rn.f32 	%f7, %f6, 0f2F800000, 0f2F000000;
	div.rn.f32 	%f8, %f1, %f2;
	mul.f32 	%f9, %f8, 0fBFB8AA3B;
	ex2.approx.f32 	%f10, %f9;
	setp.geu.f32 	%p4, %f7, %f10;
	@%p4 bra 	$L__BB2_5;
$L__BB2_4:
	ld.global.u32 	%r64, [%rd1];
	neg.s32 	%r65, %r64;
	st.global.u32 	[%rd1], %r65;
	add.f32 	%f11, %f1, %f1;
	cvta.to.global.u64 	%rd18, %rd3;
	atom.global.add.f32 	%f12, [%rd18], %f11;
$L__BB2_5:
	ret;

}
	// .globl	_Z21calculate_observablesPiPfS0_
.visible .entry _Z21calculate_observablesPiPfS0_(
	.param .u64 .ptr .align 1 _Z21calculate_observablesPiPfS0__param_0,
	.param .u64 .ptr .align 1 _Z21calculate_observablesPiPfS0__param_1,
	.param .u64 .ptr .align 1 _Z21calculate_observablesPiPfS0__param_2
)
{
	.reg .pred 	%p<4>;
	.reg .b32 	%r<10>;
	.reg .b32 	%f<11>;
	.reg .b64 	%rd<9>;

	ld.param.u64 	%rd3, [_Z21calculate_observablesPiPfS0__param_0];
	ld.param.u64 	%rd4, [_Z21calculate_observablesPiPfS0__param_1];
	ld.param.u64 	%rd5, [_Z21calculate_observablesPiPfS0__param_2];
	cvta.to.global.u64 	%rd1, %rd5;
	mov.u32 	%r2, %ctaid.x;
	mov.u32 	%r3, %ntid.x;
	mov.u32 	%r4, %tid.x;
	mad.lo.s32 	%r1, %r2, %r3, %r4;
	setp.gt.s32 	%p1, %r1, 1023;
	@%p1 bra 	$L__BB3_5;
	cvta.to.global.u64 	%rd6, %rd3;
	cvta.to.global.u64 	%rd7, %rd4;
	mul.wide.s32 	%rd8, %r1, 4;
	add.s64 	%rd2, %rd6, %rd8;
	ld.global.u32 	%r5, [%rd2];
	cvt.rn.f32.s32 	%f1, %r5;
	atom.global.add.f32 	%f2, [%rd7], %f1;
	and.b32  	%r6, %r1, -2147483617;
	setp.eq.s32 	%p2, %r6, 31;
	@%p2 bra 	$L__BB3_3;
	neg.f32 	%f3, %f1;
	ld.global.u32 	%r7, [%rd2+4];
	cvt.rn.f32.s32 	%f4, %r7;
	mul.f32 	%f5, %f3, %f4;
	atom.global.add.f32 	%f6, [%rd1], %f5;
$L__BB3_3:
	and.b32  	%r8, %r1, -32;
	setp.eq.s32 	%p3, %r8, 992;
	@%p3 bra 	$L__BB3_5;
	neg.f32 	%f7, %f1;
	ld.global.u32 	%r9, [%rd2+128];
	cvt.rn.f32.s32 	%f8, %r9;
	mul.f32 	%f9, %f7, %f8;
	atom.global.add.f32 	%f10, [%rd1], %f9;
$L__BB3_5:
	ret;

}


// ===== COMPILED SASS (sm_100) =====

	.target	sm_100

	.elftype	@"ET_EXEC"


//--------------------- .note.nv.tkinfo           --------------------------
	.section	.note.nv.tkinfo,"",@"SHT_NOTE"
	.sectionflags	@"SHF_NOTE_NV_TKINFO"
	.tkinfo
        /*0018*/ 	.word	0x00000002
        /*0030*/ 	.string	""
        /*0030*/ 	.string	"ptxas"
        /*0030*/ 	.string	"Cuda compilation tools, release 13.0, V13.0.88"
        /*0030*/ 	.string	"Build cuda_13.0.r13.0/compiler.36424714_0"
        /*0030*/ 	.string	"-arch sm_100 -m 64 "



//--------------------- .note.nv.cuinfo           --------------------------
	.section	.note.nv.cuinfo,"",@"SHT_NOTE"
	.sectionflags	@"SHF_NOTE_NV_CUINFO"
        /*0018*/ 	.short	0x0002
        /*001a*/ 	.short	0x0064
        /*001c*/ 	.short	0x0082
	.zero		2


//--------------------- .nv.info                  --------------------------
	.section	.nv.info,"",@"SHT_CUDA_INFO"
	.align	4


	//----- nvinfo : EIATTR_REGCOUNT
	.align		4
        /*0000*/ 	.byte	0x04, 0x2f
        /*0002*/ 	.short	(.L_10 - .L_9)
	.align		4
.L_9:
        /*0004*/ 	.word	index@(_Z17setup_rand_kernelP17curandStateXORWOWm)
        /*0008*/ 	.word	0x0000001f


	//----- nvinfo : EIATTR_FRAME_SIZE
	.align		4
.L_10:
        /*000c*/ 	.byte	0x04, 0x11
        /*000e*/ 	.short	(.L_12 - .L_11)
	.align		4
.L_11:
        /*0010*/ 	.word	index@(_Z17setup_rand_kernelP17curandStateXORWOWm)
        /*0014*/ 	.word	0x00000000


	//----- nvinfo : EIATTR_REGCOUNT
	.align		4
.L_12:
        /*0018*/ 	.byte	0x04, 0x2f
        /*001a*/ 	.short	(.L_14 - .L_13)
	.align		4
.L_13:
        /*001c*/ 	.word	index@(_Z25initialize_lattice_kernelPiP17curandStateXORWOW)
        /*0020*/ 	.word	0x00000012


	//----- nvinfo : EIATTR_FRAME_SIZE
	.align		4
.L_14:
        /*0024*/ 	.byte	0x04, 0x11
        /*0026*/ 	.short	(.L_16 - .L_15)
	.align		4
.L_15:
        /*0028*/ 	.word	index@(_Z25initialize_lattice_kernelPiP17curandStateXORWOW)
        /*002c*/ 	.word	0x00000000


	//----- nvinfo : EIATTR_REGCOUNT
	.align		4
.L_16:
        /*0030*/ 	.byte	0x04, 0x2f
        /*0032*/ 	.short	(.L_18 - .L_17)
	.align		4
.L_17:
        /*0034*/ 	.word	index@(_Z16metropolis_sweepPiPfP17curandStateXORWOWfb)
        /*0038*/ 	.word	0x00000019


	//----- nvinfo : EIATTR_FRAME_SIZE
	.align		4
.L_18:
        /*003c*/ 	.byte	0x04, 0x11
        /*003e*/ 	.short	(.L_20 - .L_19)
	.align		4
.L_19:
        /*0040*/ 	.word	index@($__internal_0_$__cuda_sm3x_div_rn_noftz_f32_slowpath)
        /*0044*/ 	.word	0x00000000


	//----- nvinfo : EIATTR_FRAME_SIZE
	.align		4
.L_20:
        /*0048*/ 	.byte	0x04, 0x11
        /*004a*/ 	.short	(.L_22 - .L_21)
	.align		4
.L_21:
        /*004c*/ 	.word	index@(_Z16metropolis_sweepPiPfP17curandStateXORWOWfb)
        /*0050*/ 	.word	0x00000000


	//----- nvinfo : EIATTR_REGCOUNT
	.align		4
.L_22:
        /*0054*/ 	.byte	0x04, 0x2f
        /*0056*/ 	.short	(.L_24 - .L_23)
	.align		4
.L_23:
        /*0058*/ 	.word	index@(_Z21calculate_observablesPiPfS0_)
        /*005c*/ 	.word	0x0000000c


	//----- nvinfo : EIATTR_FRAME_SIZE
	.align		4
.L_24:
        /*0060*/ 	.byte	0x04, 0x11
        /*0062*/ 	.short	(.L_26 - .L_25)
	.align		4
.L_25:
        /*0064*/ 	.word	index@(_Z21calculate_observablesPiPfS0_)
        /*0068*/ 	.word	0x00000000


	//----- nvinfo : EIATTR_MIN_STACK_SIZE
	.align		4
.L_26:
        /*006c*/ 	.byte	0x04, 0x12
        /*006e*/ 	.short	(.L_28 - .L_27)
	.align		4
.L_27:
        /*0070*/ 	.word	index@(_Z21calculate_observablesPiPfS0_)
        /*0074*/ 	.word	0x00000000


	//----- nvinfo : EIATTR_MIN_STACK_SIZE
	.align		4
.L_28:
        /*0078*/ 	.byte	0x04, 0x12
        /*007a*/ 	.short	(.L_30 - .L_29)
	.align		4
.L_29:
        /*007c*/ 	.word	index@(_Z16metropolis_sweepPiPfP17curandStateXORWOWfb)
        /*0080*/ 	.word	0x00000000


	//----- nvinfo : EIATTR_MIN_STACK_SIZE
	.align		4
.L_30:
        /*0084*/ 	.byte	0x04, 0x12
        /*0086*/ 	.short	(.L_32 - .L_31)
	.align		4
.L_31:
        /*0088*/ 	.word	index@(_Z25initialize_lattice_kernelPiP17curandStateXORWOW)
        /*008c*/ 	.word	0x00000000


	//----- nvinfo : EIATTR_MIN_STACK_SIZE
	.align		4
.L_32:
        /*0090*/ 	.byte	0x04, 0x12
        /*0092*/ 	.short	(.L_34 - .L_33)
	.align		4
.L_33:
        /*0094*/ 	.word	index@(_Z17setup_rand_kernelP17curandStateXORWOWm)
        /*0098*/ 	.word	0x00000000
.L_34:


//--------------------- .nv.compat                --------------------------
	.section	.nv.compat,"",@"SHT_CUDA_COMPAT_INFO"
	.align	4
        /*0000*/ 	.byte	0x02, 0x09, 0x00, 0x00, 0x02, 0x02, 0x01, 0x00, 0x02, 0x05, 0x05, 0x00, 0x03, 0x07, 0x01, 0x01
        /*0010*/ 	.byte	0x02, 0x03, 0x00, 0x00, 0x02, 0x06, 0x01, 0x00, 0x04, 0x0b, 0x08, 0x00, 0x01, 0x00, 0x00, 0x00
        /*0020*/ 	.byte	0x00, 0x00, 0x00, 0x00


//--------------------- .nv.info._Z21calculate_observablesPiPfS0_ --------------------------
	.section	.nv.info._Z21calculate_observablesPiPfS0_,"",@"SHT_CUDA_INFO"
	.sectionflags	@""
	.align	4


	//----- nvinfo : EIATTR_CUDA_API_VERSION
	.align		4
        /*0000*/ 	.byte	0x04, 0x37
        /*0002*/ 	.short	(.L_36 - .L_35)
.L_35:
        /*0004*/ 	.word	0x00000082


	//----- nvinfo : EIATTR_KPARAM_INFO
	.align		4
.L_36:
        /*0008*/ 	.byte	0x04, 0x17
        /*000a*/ 	.short	(.L_38 - .L_37)
.L_37:
        /*000c*/ 	.word	0x00000000
        /*0010*/ 	.short	0x0002
        /*0012*/ 	.short	0x0010
        /*0014*/ 	.byte	0x00, 0xf5, 0x21, 0x00


	//----- nvinfo : EIATTR_KPARAM_INFO
	.align		4
.L_38:
        /*0018*/ 	.byte	0x04, 0x17
        /*001a*/ 	.short	(.L_40 - .L_39)
.L_39:
        /*001c*/ 	.word	0x00000000
        /*0020*/ 	.short	0x0001
        /*0022*/ 	.short	0x0008
        /*0024*/ 	.byte	0x00, 0xf5, 0x21, 0x00


	//----- nvinfo : EIATTR_KPARAM_INFO
	.align		4
.L_40:
        /*0028*/ 	.byte	0x04, 0x17
        /*002a*/ 	.short	(.L_42 - .L_41)
.L_41:
        /*002c*/ 	.word	0x00000000
        /*0030*/ 	.short	0x0000
        /*0032*/ 	.short	0x0000
        /*0034*/ 	.byte	0x00, 0xf5, 0x21, 0x00


	//----- nvinfo : EIATTR_SPARSE_MMA_MASK
	.align		4
.L_42:
        /*0038*/ 	.byte	0x03, 0x50
        /*003a*/ 	.short	0x0000


	//----- nvinfo : EIATTR_MAXREG_COUNT
	.align		4
        /*003c*/ 	.byte	0x03, 0x1b
        /*003e*/ 	.short	0x00ff


	//----- nvinfo : EIATTR_MERCURY_ISA_VERSION
	.align		4
        /*0040*/ 	.byte	0x03, 0x5f
        /*0042*/ 	.short	0x0101


	//----- nvinfo : EIATTR_VRC_CTA_INIT_COUNT
	.align		4
        /*0044*/ 	.byte	0x02, 0x4a
	.zero		1
	.zero		1


	//----- nvinfo : EIATTR_EXIT_INSTR_OFFSETS
	.align		4
        /*0048*/ 	.byte	0x04, 0x1c
        /*004a*/ 	.short	(.L_44 - .L_43)


	//   ....[0]....
.L_43:
        /*004c*/ 	.word	0x00000060


	//   ....[1]....
        /*0050*/ 	.word	0x000001a0


	//   ....[2]....
        /*0054*/ 	.word	0x00000200


	//----- nvinfo : EIATTR_CRS_STACK_SIZE
	.align		4
.L_44:
        /*0058*/ 	.byte	0x04, 0x1e
        /*005a*/ 	.short	(.L_46 - .L_45)
.L_45:
        /*005c*/ 	.word	0x00000000


	//----- nvinfo : EIATTR_CBANK_PARAM_SIZE
	.align		4
.L_46:
        /*0060*/ 	.byte	0x03, 0x19
        /*0062*/ 	.short	0x0018


	//----- nvinfo : EIATTR_PARAM_CBANK
	.align		4
        /*0064*/ 	.byte	0x04, 0x0a
        /*0066*/ 	.short	(.L_48 - .L_47)
	.align		4
.L_47:
        /*0068*/ 	.word	index@(.nv.constant0._Z21calculate_observablesPiPfS0_)
        /*006c*/ 	.short	0x0380
        /*006e*/ 	.short	0x0018


	//----- nvinfo : EIATTR_SW_WAR
	.align		4
.L_48:
        /*0070*/ 	.byte	0x04, 0x36
        /*0072*/ 	.short	(.L_50 - .L_49)
.L_49:
        /*0074*/ 	.word	0x00000008
.L_50:


//--------------------- .nv.info._Z16metropolis_sweepPiPfP17curandStateXORWOWfb --------------------------
	.section	.nv.info._Z16metropolis_sweepPiPfP17curandStateXORWOWfb,"",@"SHT_CUDA_INFO"
	.sectionflags	@""
	.align	4


	//----- nvinfo : EIATTR_CUDA_API_VERSION
	.align		4
        /*0000*/ 	.byte	0x04, 0x37
        /*0002*/ 	.short	(.L_52 - .L_51)
.L_51:
        /*0004*/ 	.word	0x00000082


	//----- nvinfo : EIATTR_KPARAM_INFO
	.align		4
.L_52:
        /*0008*/ 	.byte	0x04, 0x17
        /*000a*/ 	.short	(.L_54 - .L_53)
.L_53:
        /*000c*/ 	.word	0x00000000
        /*0010*/ 	.short	0x0004
        /*0012*/ 	.short	0x001c
        /*0014*/ 	.byte	0x00, 0xf0, 0x05, 0x00


	//----- nvinfo : EIATTR_KPARAM_INFO
	.align		4
.L_54:
        /*0018*/ 	.byte	0x04, 0x17
        /*001a*/ 	.short	(.L_56 - .L_55)
.L_55:
        /*001c*/ 	.word	0x00000000
        /*0020*/ 	.short	0x0003
        /*0022*/ 	.short	0x0018
        /*0024*/ 	.byte	0x00, 0xf0, 0x11, 0x00


	//----- nvinfo : EIATTR_KPARAM_INFO
	.align		4
.L_56:
        /*0028*/ 	.byte	0x04, 0x17
        /*002a*/ 	.short	(.L_58 - .L_57)
.L_57:
        /*002c*/ 	.word	0x00000000
        /*0030*/ 	.short	0x0002
        /*0032*/ 	.short	0x0010
        /*0034*/ 	.byte	0x00, 0xf5, 0x21, 0x00


	//----- nvinfo : EIATTR_KPARAM_INFO
	.align		4
.L_58:
        /*0038*/ 	.byte	0x04, 0x17
        /*003a*/ 	.short	(.L_60 - .L_59)
.L_59:
        /*003c*/ 	.word	0x00000000
        /*0040*/ 	.short	0x0001
        /*0042*/ 	.short	0x0008
        /*0044*/ 	.byte	0x00, 0xf5, 0x21, 0x00


	//----- nvinfo : EIATTR_KPARAM_INFO
	.align		4
.L_60:
        /*0048*/ 	.byte	0x04, 0x17
        /*004a*/ 	.short	(.L_62 - .L_61)
.L_61:
        /*004c*/ 	.word	0x00000000
        /*0050*/ 	.short	0x0000
        /*0052*/ 	.short	0x0000
        /*0054*/ 	.byte	0x00, 0xf5, 0x21, 0x00


	//----- nvinfo : EIATTR_SPARSE_MMA_MASK
	.align		4
.L_62:
        /*0058*/ 	.byte	0x03, 0x50
        /*005a*/ 	.short	0x0000


	//----- nvinfo : EIATTR_MAXREG_COUNT
	.align		4
        /*005c*/ 	.byte	0x03, 0x1b
        /*005e*/ 	.short	0x00ff


	//----- nvinfo : EIATTR_MERCURY_ISA_VERSION
	.align		4
        /*0060*/ 	.byte	0x03, 0x5f
        /*0062*/ 	.short	0x0101


	//----- nvinfo : EIATTR_VRC_CTA_INIT_COUNT
	.align		4
        /*0064*/ 	.byte	0x02, 0x4a
	.zero		1
	.zero		1


	//----- nvinfo : EIATTR_EXIT_INSTR_OFFSETS
	.align		4
        /*0068*/ 	.byte	0x04, 0x1c
        /*006a*/ 	.short	(.L_64 - .L_63)


	//   ....[0]....
.L_63:
        /*006c*/ 	.word	0x00000060


	//   ....[1]....
        /*0070*/ 	.word	0x00000110


	//   ....[2]....
        /*0074*/ 	.word	0x000006e0


	//   ....[3]....
        /*0078*/ 	.word	0x00000760


	//----- nvinfo : EIATTR_CRS_STACK_SIZE
	.align		4
.L_64:
        /*007c*/ 	.byte	0x04, 0x1e
        /*007e*/ 	.short	(.L_66 - .L_65)
.L_65:
        /*0080*/ 	.word	0x00000000


	//----- nvinfo : EIATTR_CBANK_PARAM_SIZE
	.align		4
.L_66:
        /*0084*/ 	.byte	0x03, 0x19
        /*0086*/ 	.short	0x001d


	//----- nvinfo : EIATTR_PARAM_CBANK
	.align		4
        /*0088*/ 	.byte	0x04, 0x0a
        /*008a*/ 	.short	(.L_68 - .L_67)
	.align		4
.L_67:
        /*008c*/ 	.word	index@(.nv.constant0._Z16metropolis_sweepPiPfP17curandStateXORWOWfb)
        /*0090*/ 	.short	0x0380
        /*0092*/ 	.short	0x001d


	//----- nvinfo : EIATTR_SW_WAR
	.align		4
.L_68:
        /*0094*/ 	.byte	0x04, 0x36
        /*0096*/ 	.short	(.L_70 - .L_69)
.L_69:
        /*0098*/ 	.word	0x00000008
.L_70:


//--------------------- .nv.info._Z25initialize_lattice_kernelPiP17curandStateXORWOW --------------------------
	.section	.nv.info._Z25initialize_lattice_kernelPiP17curandStateXORWOW,"",@"SHT_CUDA_INFO"
	.sectionflags	@""
	.align	4


	//----- nvinfo : EIATTR_CUDA_API_VERSION
	.align		4
        /*0000*/ 	.byte	0x04, 0x37
        /*0002*/ 	.short	(.L_72 - .L_71)
.L_71:
        /*0004*/ 	.word	0x00000082


	//----- nvinfo : EIATTR_KPARAM_INFO
	.align		4
.L_72:
        /*0008*/ 	.byte	0x04, 0x17
        /*000a*/ 	.short	(.L_74 - .L_73)
.L_73:
        /*000c*/ 	.word	0x00000000
        /*0010*/ 	.short	0x0001
        /*0012*/ 	.short	0x0008
        /*0014*/ 	.byte	0x00, 0xf5, 0x21, 0x00


	//----- nvinfo : EIATTR_KPARAM_INFO
	.align		4
.L_74:
        /*0018*/ 	.byte	0x04, 0x17
        /*001a*/ 	.short	(.L_76 - .L_75)
.L_75:
        /*001c*/ 	.word	0x00000000
        /*0020*/ 	.short	0x0000
        /*0022*/ 	.short	0x0000
        /*0024*/ 	.byte	0x00, 0xf5, 0x21, 0x00


	//----- nvinfo : EIATTR_SPARSE_MMA_MASK
	.align		4
.L_76:
        /*0028*/ 	.byte	0x03, 0x50
        /*002a*/ 	.short	0x0000


	//----- nvinfo : EIATTR_MAXREG_COUNT
	.align		4
        /*002c*/ 	.byte	0x03, 0x1b
        /*002e*/ 	.short	0x00ff


	//----- nvinfo : EIATTR_MERCURY_ISA_VERSION
	.align		4
        /*0030*/ 	.byte	0x03, 0x5f
        /*0032*/ 	.short	0x0101


	//----- nvinfo : EIATTR_VRC_CTA_INIT_COUNT
	.align		4
        /*0034*/ 	.byte	0x02, 0x4a
	.zero		1
	.zero		1


	//----- nvinfo : EIATTR_EXIT_INSTR_OFFSETS
	.align		4
        /*0038*/ 	.byte	0x04, 0x1c
        /*003a*/ 	.short	(.L_78 - .L_77)


	//   ....[0]....
.L_77:
        /*003c*/ 	.word	0x00000060


	//   ....[1]....
        /*0040*/ 	.word	0x00000250


	//----- nvinfo : EIATTR_CBANK_PARAM_SIZE
	.align		4
.L_78:
        /*0044*/ 	.byte	0x03, 0x19
        /*0046*/ 	.short	0x0010


	//----- nvinfo : EIATTR_PARAM_CBANK
	.align		4
        /*0048*/ 	.byte	0x04, 0x0a
        /*004a*/ 	.short	(.L_80 - .L_79)
	.align		4
.L_79:
        /*004c*/ 	.word	index@(.nv.constant0._Z25initialize_lattice_kernelPiP17curandStateXORWOW)
        /*0050*/ 	.short	0x0380
        /*0052*/ 	.short	0x0010


	//----- nvinfo : EIATTR_SW_WAR
	.align		4
.L_80:
        /*0054*/ 	.byte	0x04, 0x36
        /*0056*/ 	.short	(.L_82 - .L_81)
.L_81:
        /*0058*/ 	.word	0x00000008
.L_82:


//--------------------- .nv.info._Z17setup_rand_kernelP17curandStateXORWOWm --------------------------
	.section	.nv.info._Z17setup_rand_kernelP17curandStateXORWOWm,"",@"SHT_CUDA_INFO"
	.sectionflags	@""
	.align	4


	//----- nvinfo : EIATTR_CUDA_API_VERSION
	.align		4
        /*0000*/ 	.byte	0x04, 0x37
        /*0002*/ 	.short	(.L_84 - .L_83)
.L_83:
        /*0004*/ 	.word	0x00000082


	//----- nvinfo : EIATTR_KPARAM_INFO
	.align		4
.L_84:
        /*0008*/ 	.byte	0x04, 0x17
        /*000a*/ 	.short	(.L_86 - .L_85)
.L_85:
        /*000c*/ 	.word	0x00000000
        /*0010*/ 	.short	0x0001
        /*0012*/ 	.short	0x0008
        /*0014*/ 	.byte	0x00, 0xf0, 0x21, 0x00


	//----- nvinfo : EIATTR_KPARAM_INFO
	.align		4
.L_86:
        /*0018*/ 	.byte	0x04, 0x17
        /*001a*/ 	.short	(.L_88 - .L_87)
.L_87:
        /*001c*/ 	.word	0x00000000
        /*0020*/ 	.short	0x0000
        /*0022*/ 	.short	0x0000
        /*0024*/ 	.byte	0x00, 0xf5, 0x21, 0x00


	//----- nvinfo : EIATTR_SPARSE_MMA_MASK
	.align		4
.L_88:
        /*0028*/ 	.byte	0x03, 0x50
        /*002a*/ 	.short	0x0000


	//----- nvinfo : EIATTR_MAXREG_COUNT
	.align		4
        /*002c*/ 	.byte	0x03, 0x1b
        /*002e*/ 	.short	0x00ff


	//----- nvinfo : EIATTR_MERCURY_ISA_VERSION
	.align		4
        /*0030*/ 	.byte	0x03, 0x5f
        /*0032*/ 	.short	0x0101


	//----- nvinfo : EIATTR_VRC_CTA_INIT_COUNT
	.align		4
        /*0034*/ 	.byte	0x02, 0x4a
	.zero		1
	.zero		1


	//----- nvinfo : EIATTR_EXIT_INSTR_OFFSETS
	.align		4
        /*0038*/ 	.byte	0x04, 0x1c
        /*003a*/ 	.short	(.L_90 - .L_89)


	//   ....[0]....
.L_89:
        /*003c*/ 	.word	0x00000060


	//   ....[1]....
        /*0040*/ 	.word	0x00000ef0


	//----- nvinfo : EIATTR_CRS_STACK_SIZE
	.align		4
.L_90:
        /*0044*/ 	.byte	0x04, 0x1e
        /*0046*/ 	.short	(.L_92 - .L_91)
.L_91:
        /*0048*/ 	.word	0x00000000


	//----- nvinfo : EIATTR_CBANK_PARAM_SIZE
	.align		4
.L_92:
        /*004c*/ 	.byte	0x03, 0x19
        /*004e*/ 	.short	0x0010


	//----- nvinfo : EIATTR_PARAM_CBANK
	.align		4
        /*0050*/ 	.byte	0x04, 0x0a
        /*0052*/ 	.short	(.L_94 - .L_93)
	.align		4
.L_93:
        /*0054*/ 	.word	index@(.nv.constant0._Z17setup_rand_kernelP17curandStateXORWOWm)
        /*0058*/ 	.short	0x0380
        /*005a*/ 	.short	0x0010


	//----- nvinfo : EIATTR_SW_WAR
	.align		4
.L_94:
        /*005c*/ 	.byte	0x04, 0x36
        /*005e*/ 	.short	(.L_96 - .L_95)
.L_95:
        /*0060*/ 	.word	0x00000008
.L_96:


//--------------------- .nv.callgraph             --------------------------
	.section	.nv.callgraph,"",@"SHT_CUDA_CALLGRAPH"
	.align	4
	.sectionentsize	8
	.align		4
        /*0000*/ 	.word	0x00000000
	.align		4
        /*0004*/ 	.word	0xffffffff
	.align		4
        /*0008*/ 	.word	0x00000000
	.align		4
        /*000c*/ 	.word	0xfffffffe
	.align		4
        /*0010*/ 	.word	0x00000000
	.align		4
        /*0014*/ 	.word	0xfffffffd
	.align		4
        /*0018*/ 	.word	0x00000000
	.align		4
        /*001c*/ 	.word	0xfffffffc


//--------------------- .nv.constant4             --------------------------
	.section	.nv.constant4,"a",@progbits
	.align	8
	.align		8
.nv.constant4:
        /*0000*/ 	.dword	precalc_xorwow_matrix
	.align		8
        /*0008*/ 	.dword	precalc_xorwow_offset_matrix
	.align		8
        /*0010*/ 	.dword	mrg32k3aM1
	.align		8
        /*0018*/ 	.dword	mrg32k3aM2
	.align		8
        /*0020*/ 	.dword	mrg32k3aM1SubSeq
	.align		8
        /*0028*/ 	.dword	mrg32k3aM2SubSeq
	.align		8
        /*0030*/ 	.dword	mrg32k3aM1Seq
	.align		8
        /*0038*/ 	.dword	mrg32k3aM2Seq


//--------------------- .nv.constant3             --------------------------
	.section	.nv.constant3,"a",@progbits
	.align	8
.nv.constant3:
	.type		__cr_lgamma_table,@object
	.size		__cr_lgamma_table,(.L_8 - __cr_lgamma_table)
__cr_lgamma_table:
        /*0000*/ 	.byte	0x00, 0x00, 0x00, 0x00, 0x00, 0x00, 0x00, 0x00, 0x00, 0x00, 0x00, 0x00, 0x00, 0x00, 0x00, 0x00
        /*0010*/ 	.byte	0xef, 0x39, 0xfa, 0xfe, 0x42, 0x2e, 0xe6, 0x3f, 0x02, 0x20, 0x2a, 0xfa, 0x0b, 0xab, 0xfc, 0x3f
        /*0020*/ 	.byte	0xf9, 0x2c, 0x92, 0x7c, 0xa7, 0x6c, 0x09, 0x40, 0xc9, 0x79, 0x44, 0x3c, 0x64, 0x26, 0x13, 0x40
        /*0030*/ 	.byte	0xca, 0x01, 0xcf, 0x3a, 0x27, 0x51, 0x1a, 0x40, 0x30, 0xcc, 0x2d, 0xf3, 0xe1, 0x0c, 0x21, 0x40
        /*0040*/ 	.byte	0x0d, 0xb7, 0xfc, 0x82, 0x8e, 0x35, 0x25, 0x40
.L_8:


//--------------------- .text._Z21calculate_observablesPiPfS0_ --------------------------
	.section	.text._Z21calculate_observablesPiPfS0_,"ax",@progbits
	.align	128
        .global         _Z21calculate_observablesPiPfS0_
        .type           _Z21calculate_observablesPiPfS0_,@function
        .size           _Z21calculate_observablesPiPfS0_,(.L_x_30 - _Z21calculate_observablesPiPfS0_)
        .other          _Z21calculate_observablesPiPfS0_,@"STO_CUDA_ENTRY STV_DEFAULT"
_Z21calculate_observablesPiPfS0_:
.text._Z21calculate_observablesPiPfS0_:
[----:B------:R-:W-:Y:S01]  /*0000*/  LDC R1, c[0x0][0x37c] ;  /* 0x0000df00ff017b82 */ /* 0x000fe20000000800 */
[----:B------:R-:W0:Y:S07]  /*0010*/  S2R R0, SR_TID.X ;  /* 0x0000000000007919 */ /* 0x000e2e0000002100 */
[----:B------:R-:W0:Y:S08]  /*0020*/  S2UR UR4, SR_CTAID.X ;  /* 0x00000000000479c3 */ /* 0x000e300000002500 */
[----:B------:R-:W0:Y:S02]  /*0030*/  LDC R7, c[0x0][0x360] ;  /* 0x0000d800ff077b82 */ /* 0x000e240000000800 */
[----:B0-----:R-:W-:-:S05]  /*0040*/  IMAD R7, R7, UR4, R0 ;  /* 0x0000000407077c24 */ /* 0x001fca000f8e0200 */
[----:B------:R-:W-:-:S13]  /*0050*/  ISETP.GT.AND P0, PT, R7, 0x3ff, PT ;  /* 0x000003ff0700780c */ /* 0x000fda0003f04270 */
[----:B------:R-:W-:Y:S05]  /*0060*/  @P0 EXIT ;  /* 0x000000000000094d */ /* 0x000fea0003800000 */
[----:B------:R-:W0:Y:S01]  /*0070*/  LDC.64 R2, c[0x0][0x380] ;  /* 0x0000e000ff027b82 */ /* 0x000e220000000a00 */
[----:B------:R-:W1:Y:S01]  /*0080*/  LDCU.64 UR4, c[0x0][0x358] ;  /* 0x00006b00ff0477ac */ /* 0x000e620008000a00 */
[----:B0-----:R-:W-:-:S05]  /*0090*/  IMAD.WIDE R2, R7, 0x4, R2 ;  /* 0x0000000407027825 */ /* 0x001fca00078e0202 */
[----:B-1----:R-:W2:Y:S01]  /*00a0*/  LDG.E R0, desc[UR4][R2.64] ;  /* 0x0000000402007981 */ /* 0x002ea2000c1e1900 */
[----:B------:R-:W0:Y:S01]  /*00b0*/  LDC.64 R4, c[0x0][0x388] ;  /* 0x0000e200ff047b82 */ /* 0x000e220000000a00 */
[C---:B------:R-:W-:Y:S02]  /*00c0*/  LOP3.LUT R6, R7.reuse, 0x8000001f, RZ, 0xc0, !PT ;  /* 0x8000001f07067812 */ /* 0x040fe400078ec0ff */
[----:B------:R-:W-:Y:S02]  /*00d0*/  LOP3.LUT R7, R7, 0xffffffe0, RZ, 0xc0, !PT ;  /* 0xffffffe007077812 */ /* 0x000fe400078ec0ff */
[----:B------:R-:W-:Y:S02]  /*00e0*/  ISETP.NE.AND P0, PT, R6, 0x1f, PT ;  /* 0x0000001f0600780c */ /* 0x000fe40003f05270 */
[----:B------:R-:W-:Y:S01]  /*00f0*/  ISETP.NE.AND P1, PT, R7, 0x3e0, PT ;  /* 0x000003e00700780c */ /* 0x000fe20003f25270 */
[----:B------:R-:W-:Y:S01]  /*0100*/  BSSY.RECONVERGENT B0, `(.L_x_0) ;  /* 0x0000009000007945 */ /* 0x000fe20003800200 */
[----:B--2---:R-:W-:-:S05]  /*0110*/  I2FP.F32.S32 R7, R0 ;  /* 0x0000000000077245 */ /* 0x004fca0000201400 */
[----:B0-----:R0:W-:Y:S04]  /*0120*/  REDG.E.ADD.F32.FTZ.RN.STRONG.GPU desc[UR4][R4.64], R7 ;  /* 0x00000007040079a6 */ /* 0x0011e8000c12f304 */
[----:B------:R-:W-:Y:S05]  /*0130*/  @!P0 BRA `(.L_x_1) ;  /* 0x0000000000148947 */ /* 0x000fea0003800000 */
[----:B------:R-:W2:Y:S01]  /*0140*/  LDG.E R0, desc[UR4][R2.64+0x4] ;  /* 0x0000040402007981 */ /* 0x000ea2000c1e1900 */
[----:B0-----:R-:W0:Y:S01]  /*0150*/  LDC.64 R4, c[0x0][0x390] ;  /* 0x0000e400ff047b82 */ /* 0x001e220000000a00 */
[----:B--2---:R-:W-:-:S05]  /*0160*/  I2FP.F32.S32 R0, R0 ;  /* 0x0000000000007245 */ /* 0x004fca0000201400 */
[----:B------:R-:W-:-:S05]  /*0170*/  FMUL R9, R7, -R0 ;  /* 0x8000000007097220 */ /* 0x000fca0000400000 */
[----:B0-----:R1:W-:Y:S02]  /*0180*/  REDG.E.ADD.F32.FTZ.RN.STRONG.GPU desc[UR4][R4.64], R9 ;  /* 0x00000009040079a6 */ /* 0x0013e4000c12f304 */
.L_x_1:
[----:B------:R-:W-:Y:S05]  /*0190*/  BSYNC.RECONVERGENT B0 ;  /* 0x0000000000007941 */ /* 0x000fea0003800200 */
.L_x_0:
[----:B------:R-:W-:Y:S05]  /*01a0*/  @!P1 EXIT ;  /* 0x000000000000994d */ /* 0x000fea0003800000 */
[----:B------:R-:W2:Y:S01]  /*01b0*/  LDG.E R2, desc[UR4][R2.64+0x80] ;  /* 0x0000800402027981 */ /* 0x000ea2000c1e1900 */
[----:B01----:R-:W0:Y:S01]  /*01c0*/  LDC.64 R4, c[0x0][0x390] ;  /* 0x0000e400ff047b82 */ /* 0x003e220000000a00 */
[----:B--2---:R-:W-:-:S05]  /*01d0*/  I2FP.F32.S32 R0, R2 ;  /* 0x0000000200007245 */ /* 0x004fca0000201400 */
[----:B------:R-:W-:-:S05]  /*01e0*/  FMUL R7, R7, -R0 ;  /* 0x8000000007077220 */ /* 0x000fca0000400000 */
[----:B0-----:R-:W-:Y:S01]  /*01f0*/  REDG.E.ADD.F32.FTZ.RN.STRONG.GPU desc[UR4][R4.64], R7 ;  /* 0x00000007040079a6 */ /* 0x001fe2000c12f304 */
[----:B------:R-:W-:Y:S05]  /*0200*/  EXIT ;  /* 0x000000000000794d */ /* 0x000fea0003800000 */
.L_x_2:
[----:B------:R-:W-:-:S00]  /*0210*/  BRA `(.L_x_2) ;  /* 0xfffffffc00fc7947 */ /* 0x000fc0000383ffff */
[----:B------:R-:W-:-:S00]  /*0220*/  NOP ;  /* 0x0000000000007918 */ /* 0x000fc00000000000 */
        /* <DEDUP_REMOVED lines=13> */
.L_x_30:


//--------------------- .text._Z16metropolis_sweepPiPfP17curandStateXORWOWfb --------------------------
	.section	.text._Z16metropolis_sweepPiPfP17curandStateXORWOWfb,"ax",@progbits
	.align	128
        .global         _Z16metropolis_sweepPiPfP17curandStateXORWOWfb
        .type           _Z16metropolis_sweepPiPfP17curandStateXORWOWfb,@function
        .size           _Z16metropolis_sweepPiPfP17curandStateXORWOWfb,(.L_x_29 - _Z16metropolis_sweepPiPfP17curandStateXORWOWfb)
        .other          _Z16metropolis_sweepPiPfP17curandStateXORWOWfb,@"STO_CUDA_ENTRY STV_DEFAULT"
_Z16metropolis_sweepPiPfP17curandStateXORWOWfb:
.text._Z16metropolis_sweepPiPfP17curandStateXORWOWfb:
[----:B------:R-:W-:Y:S01]  /*0000*/  LDC R1, c[0x0][0x37c] ;  /* 0x0000df00ff017b82 */ /* 0x000fe20000000800 */
[----:B------:R-:W0:Y:S07]  /*0010*/  S2R R3, SR_TID.X ;  /* 0x0000000000037919 */ /* 0x000e2e0000002100 */
[----:B------:R-:W0:Y:S08]  /*0020*/  S2UR UR4, SR_CTAID.X ;  /* 0x00000000000479c3 */ /* 0x000e300000002500 */
[----:B------:R-:W0:Y:S02]  /*0030*/  LDC R4, c[0x0][0x360] ;  /* 0x0000d800ff047b82 */ /* 0x000e240000000800 */
[----:B0-----:R-:W-:-:S05]  /*0040*/  IMAD R4, R4, UR4, R3 ;  /* 0x0000000404047c24 */ /* 0x001fca000f8e0203 */
[----:B------:R-:W-:-:S13]  /*0050*/  ISETP.GT.AND P0, PT, R4, 0x3ff, PT ;  /* 0x000003ff0400780c */ /* 0x000fda0003f04270 */
[----:B------:R-:W-:Y:S05]  /*0060*/  @P0 EXIT ;  /* 0x000000000000094d */ /* 0x000fea0003800000 */
[----:B------:R-:W-:Y:S01]  /*0070*/  SHF.R.S32.HI R3, RZ, 0x1f, R4 ;  /* 0x0000001fff037819 */ /* 0x000fe20000011404 */
[----:B------:R-:W0:Y:S03]  /*0080*/  LDCU.U8 UR4, c[0x0][0x39c] ;  /* 0x00007380ff0477ac */ /* 0x000e260008000000 */
[----:B------:R-:W-:-:S04]  /*0090*/  LEA.HI R3, R3, R4, RZ, 0x5 ;  /* 0x0000000403037211 */ /* 0x000fc800078f28ff */
[----:B------:R-:W-:-:S05]  /*00a0*/  SHF.R.S32.HI R5, RZ, 0x5, R3 ;  /* 0x00000005ff057819 */ /* 0x000fca0000011403 */
[----:B------:R-:W-:-:S05]  /*00b0*/  IMAD R0, R5, -0x1f, R4 ;  /* 0xffffffe105007824 */ /* 0x000fca00078e0204 */
[----:B------:R-:W-:Y:S01]  /*00c0*/  LEA.HI R2, R0, R0, RZ, 0x1 ;  /* 0x0000000000027211 */ /* 0x000fe200078f08ff */
[----:B0-----:R-:W-:-:S03]  /*00d0*/  UPRMT UR4, UR4, 0x8880, URZ ;  /* 0x0000888004047896 */ /* 0x001fc600080000ff */
[----:B------:R-:W-:-:S05]  /*00e0*/  LOP3.LUT R7, R2, 0xfffffffe, RZ, 0xc0, !PT ;  /* 0xfffffffe02077812 */ /* 0x000fca00078ec0ff */
[----:B------:R-:W-:-:S05]  /*00f0*/  IMAD.IADD R7, R0, 0x1, -R7 ;  /* 0x0000000100077824 */ /* 0x000fca00078e0a07 */
[----:B------:R-:W-:-:S13]  /*0100*/  ISETP.NE.AND P0, PT, R7, UR4, PT ;  /* 0x0000000407007c0c */ /* 0x000fda000bf05270 */
[----:B------:R-:W-:Y:S05]  /*0110*/  @P0 EXIT ;  /* 0x000000000000094d */ /* 0x000fea0003800000 */
[----:B------:R-:W-:Y:S01]  /*0120*/  LOP3.LUT R3, R3, 0xffffffe0, RZ, 0xc0, !PT ;  /* 0xffffffe003037812 */ /* 0x000fe200078ec0ff */
[C---:B------:R-:W-:Y:S01]  /*0130*/  VIADD R8, R5.reuse, 0x1f ;  /* 0x0000001f05087836 */ /* 0x040fe20000000000 */
[----:B------:R-:W0:Y:S01]  /*0140*/  LDCU.64 UR4, c[0x0][0x358] ;  /* 0x00006b00ff0477ac */ /* 0x000e220008000a00 */
[----:B------:R-:W-:Y:S02]  /*0150*/  IMAD.SHL.U32 R19, R5, 0x20, RZ ;  /* 0x0000002005137824 */ /* 0x000fe400078e00ff */
[----:B------:R-:W-:Y:S01]  /*0160*/  IMAD.IADD R0, R4, 0x1, -R3 ;  /* 0x0000000104007824 */ /* 0x000fe200078e0a03 */
[----:B------:R-:W-:-:S03]  /*0170*/  LEA.HI R9, R8, R8, RZ, 0x5 ;  /* 0x0000000808097211 */ /* 0x000fc600078f28ff */
[----:B------:R-:W-:Y:S01]  /*0180*/  VIADD R13, R0, 0x1 ;  /* 0x00000001000d7836 */ /* 0x000fe20000000000 */
[----:B------:R-:W-:-:S04]  /*0190*/  LOP3.LUT R9, R9, 0x7ffffe0, RZ, 0xc0, !PT ;  /* 0x07ffffe009097812 */ /* 0x000fc800078ec0ff */
[----:B------:R-:W-:Y:S01]  /*01a0*/  PRMT R2, R13, 0x8880, RZ ;  /* 0x000088800d027816 */ /* 0x000fe200000000ff */
[----:B------:R-:W-:-:S03]  /*01b0*/  IMAD.IADD R11, R8, 0x1, -R9 ;  /* 0x00000001080b7824 */ /* 0x000fc600078e0a09 */
[----:B------:R-:W-:-:S04]  /*01c0*/  PRMT R2, R2, 0x7710, RZ ;  /* 0x0000771002027816 */ /* 0x000fc800000000ff */
[----:B------:R-:W-:Y:S02]  /*01d0*/  SHF.R.U32.HI R6, RZ, 0xa, R2 ;  /* 0x0000000aff067819 */ /* 0x000fe40000011602 */
[----:B------:R-:W1:Y:S02]  /*01e0*/  LDC.64 R2, c[0x0][0x390] ;  /* 0x0000e400ff027b82 */ /* 0x000e640000000a00 */
[----:B------:R-:W-:-:S05]  /*01f0*/  LOP3.LUT R6, R6, 0x1f, RZ, 0xc0, !PT ;  /* 0x0000001f06067812 */ /* 0x000fca00078ec0ff */
[----:B------:R-:W-:-:S05]  /*0200*/  IMAD.IADD R6, R13, 0x1, R6 ;  /* 0x000000010d067824 */ /* 0x000fca00078e0206 */
[----:B------:R-:W-:Y:S02]  /*0210*/  LOP3.LUT R10, R6, 0xe0, RZ, 0xc0, !PT ;  /* 0x000000e0060a7812 */ /* 0x000fe400078ec0ff */
[----:B------:R-:W2:Y:S03]  /*0220*/  LDC.64 R6, c[0x0][0x380] ;  /* 0x0000e000ff067b82 */ /* 0x000ea60000000a00 */
[----:B------:R-:W-:Y:S02]  /*0230*/  IMAD.MOV R14, RZ, RZ, -R10 ;  /* 0x000000ffff0e7224 */ /* 0x000fe400078e0a0a */
[----:B------:R-:W-:-:S03]  /*0240*/  VIADD R10, R5, 0x1 ;  /* 0x00000001050a7836 */ /* 0x000fc60000000000 */
[----:B------:R-:W-:Y:S02]  /*0250*/  PRMT R14, R14, 0x7710, RZ ;  /* 0x000077100e0e7816 */ /* 0x000fe400000000ff */
[----:B------:R-:W-:Y:S01]  /*0260*/  LEA.HI R12, R10, R10, RZ, 0x5 ;  /* 0x0000000a0a0c7211 */ /* 0x000fe200078f28ff */
[----:B-1----:R-:W-:-:S03]  /*0270*/  IMAD.WIDE R2, R4, 0x30, R2 ;  /* 0x0000003004027825 */ /* 0x002fc600078e0202 */
[----:B------:R-:W-:Y:S01]  /*0280*/  LOP3.LUT R9, R12, 0x7ffffe0, RZ, 0xc0, !PT ;  /* 0x07ffffe00c097812 */ /* 0x000fe200078ec0ff */
[----:B------:R-:W-:Y:S02]  /*0290*/  IMAD.IADD R13, R13, 0x1, R14 ;  /* 0x000000010d0d7824 */ /* 0x000fe400078e020e */
[----:B------:R-:W-:Y:S02]  /*02a0*/  VIADD R12, R0, 0xffffffff ;  /* 0xffffffff000c7836 */ /* 0x000fe40000000000 */
[----:B------:R-:W-:Y:S01]  /*02b0*/  IMAD.IADD R5, R10, 0x1, -R9 ;  /* 0x000000010a057824 */ /* 0x000fe200078e0a09 */
[----:B------:R-:W-:Y:S02]  /*02c0*/  LOP3.LUT R10, R13, 0xffff, RZ, 0xc0, !PT ;  /* 0x0000ffff0d0a7812 */ /* 0x000fe400078ec0ff */
[----:B------:R-:W-:Y:S01]  /*02d0*/  LOP3.LUT R17, R19, 0x1f, R12, 0xf8, !PT ;  /* 0x0000001f13117812 */ /* 0x000fe200078ef80c */
[----:B0-----:R-:W3:Y:S01]  /*02e0*/  LDG.E.64 R8, desc[UR4][R2.64] ;  /* 0x0000000402087981 */ /* 0x001ee2000c1e1b00 */
[----:B------:R-:W-:Y:S01]  /*02f0*/  PRMT R12, R10, 0x8880, RZ ;  /* 0x000088800a0c7816 */ /* 0x000fe200000000ff */
[----:B------:R-:W-:-:S02]  /*0300*/  IMAD R13, R11, 0x20, R0 ;  /* 0x000000200b0d7824 */ /* 0x000fc400078e0200 */
[----:B------:R-:W-:Y:S01]  /*0310*/  IMAD R5, R5, 0x20, R0 ;  /* 0x0000002005057824 */ /* 0x000fe200078e0200 */
[----:B------:R-:W4:Y:S01]  /*0320*/  LDG.E.64 R10, desc[UR4][R2.64+0x10] ;  /* 0x00001004020a7981 */ /* 0x000f22000c1e1b00 */
[----:B------:R-:W-:Y:S02]  /*0330*/  IMAD.MOV.U32 R0, RZ, RZ, R12 ;  /* 0x000000ffff007224 */ /* 0x000fe400078e000c */
[----:B--2---:R-:W-:-:S04]  /*0340*/  IMAD.WIDE R12, R13, 0x4, R6 ;  /* 0x000000040d0c7825 */ /* 0x004fc800078e0206 */
[--C-:B------:R-:W-:Y:S02]  /*0350*/  IMAD.WIDE R14, R5, 0x4, R6.reuse ;  /* 0x00000004050e7825 */ /* 0x100fe400078e0206 */
[----:B------:R-:W2:Y:S02]  /*0360*/  LDG.E R13, desc[UR4][R12.64] ;  /* 0x000000040c0d7981 */ /* 0x000ea4000c1e1900 */
[----:B------:R-:W-:Y:S02]  /*0370*/  IMAD.WIDE R16, R17, 0x4, R6 ;  /* 0x0000000411107825 */ /* 0x000fe400078e0206 */
[----:B------:R-:W2:Y:S02]  /*0380*/  LDG.E R14, desc[UR4][R14.64] ;  /* 0x000000040e0e7981 */ /* 0x000ea4000c1e1900 */
[----:B------:R-:W-:Y:S02]  /*0390*/  IMAD.IADD R19, R19, 0x1, R0 ;  /* 0x0000000113137824 */ /* 0x000fe400078e0200 */
[----:B------:R0:W2:Y:S02]  /*03a0*/  LDG.E R0, desc[UR4][R16.64] ;  /* 0x0000000410007981 */ /* 0x0000a4000c1e1900 */
[----:B------:R-:W-:-:S04]  /*03b0*/  IMAD.WIDE R18, R19, 0x4, R6 ;  /* 0x0000000413127825 */ /* 0x000fc800078e0206 */
[----:B------:R-:W-:Y:S02]  /*03c0*/  IMAD.WIDE R4, R4, 0x4, R6 ;  /* 0x0000000404047825 */ /* 0x000fe400078e0206 */
[----:B------:R-:W5:Y:S04]  /*03d0*/  LDG.E R19, desc[UR4][R18.64] ;  /* 0x0000000412137981 */ /* 0x000f68000c1e1900 */
[----:B------:R-:W5:Y:S04]  /*03e0*/  LDG.E R20, desc[UR4][R4.64] ;  /* 0x0000000404147981 */ /* 0x000f68000c1e1900 */
[----:B------:R-:W5:Y:S01]  /*03f0*/  LDG.E.64 R6, desc[UR4][R2.64+0x8] ;  /* 0x0000080402067981 */ /* 0x000f62000c1e1b00 */
[----:B------:R-:W-:Y:S01]  /*0400*/  BSSY.RECONVERGENT B0, `(.L_x_3) ;  /* 0x000002f000007945 */ /* 0x000fe20003800200 */
[----:B---3--:R-:W-:-:S04]  /*0410*/  SHF.R.U32.HI R22, RZ, 0x2, R9 ;  /* 0x00000002ff167819 */ /* 0x008fc80000011609 */
[----:B------:R-:W-:Y:S01]  /*0420*/  LOP3.LUT R22, R22, R9, RZ, 0x3c, !PT ;  /* 0x0000000916167212 */ /* 0x000fe200078e3cff */
[----:B----4-:R-:W-:-:S04]  /*0430*/  IMAD.SHL.U32 R9, R11, 0x10, RZ ;  /* 0x000000100b097824 */ /* 0x010fc800078e00ff */
[----:B0-----:R-:W-:-:S05]  /*0440*/  IMAD.SHL.U32 R16, R22, 0x2, RZ ;  /* 0x0000000216107824 */ /* 0x001fca00078e00ff */
[----:B------:R-:W-:Y:S02]  /*0450*/  LOP3.LUT R16, R22, R16, R9, 0x96, !PT ;  /* 0x0000001016107212 */ /* 0x000fe400078e9609 */
[----:B--2---:R-:W-:Y:S01]  /*0460*/  IADD3 R0, PT, PT, R0, R14, R13 ;  /* 0x0000000e00007210 */ /* 0x004fe20007ffe00d */
[----:B------:R-:W-:Y:S01]  /*0470*/  VIADD R8, R8, 0x587c5 ;  /* 0x000587c508087836 */ /* 0x000fe20000000000 */
[----:B------:R-:W-:Y:S01]  /*0480*/  LOP3.LUT R13, R16, R11, RZ, 0x3c, !PT ;  /* 0x0000000b100d7212 */ /* 0x000fe200078e3cff */
[----:B------:R-:W-:Y:S02]  /*0490*/  IMAD.MOV.U32 R15, RZ, RZ, R10 ;  /* 0x000000ffff0f7224 */ /* 0x000fe400078e000a */
[----:B-----5:R-:W-:Y:S01]  /*04a0*/  IMAD.IADD R0, R0, 0x1, R19 ;  /* 0x0000000100007824 */ /* 0x020fe200078e0213 */
[----:B------:R-:W-:Y:S01]  /*04b0*/  I2FP.F32.S32 R20, R20 ;  /* 0x0000001400147245 */ /* 0x000fe20000201400 */
[----:B------:R-:W-:Y:S02]  /*04c0*/  IMAD.MOV.U32 R12, RZ, RZ, R11 ;  /* 0x000000ffff0c7224 */ /* 0x000fe400078e000b */
[----:B------:R-:W-:Y:S01]  /*04d0*/  IMAD.MOV.U32 R14, RZ, RZ, R7 ;  /* 0x000000ffff0e7224 */ /* 0x000fe200078e0007 */
[----:B------:R-:W-:Y:S01]  /*04e0*/  I2FP.F32.S32 R7, R0 ;  /* 0x0000000000077245 */ /* 0x000fe20000201400 */
[----:B------:R-:W-:-:S02]  /*04f0*/  IMAD.MOV.U32 R9, RZ, RZ, R6 ;  /* 0x000000ffff097224 */ /* 0x000fc400078e0006 */
[----:B------:R-:W-:Y:S01]  /*0500*/  FADD R0, R20, R20 ;  /* 0x0000001414007221 */ /* 0x000fe20000000000 */
[----:B------:R0:W-:Y:S03]  /*0510*/  STG.E.64 desc[UR4][R2.64+0x10], R12 ;  /* 0x0000100c02007986 */ /* 0x0001e6000c101b04 */
[----:B------:R-:W-:Y:S01]  /*0520*/  FMUL R0, R0, R7 ;  /* 0x0000000700007220 */ /* 0x000fe20000400000 */
[----:B------:R0:W-:Y:S04]  /*0530*/  STG.E.64 desc[UR4][R2.64+0x8], R14 ;  /* 0x0000080e02007986 */ /* 0x0001e8000c101b04 */
[----:B------:R0:W-:Y:S01]  /*0540*/  STG.E.64 desc[UR4][R2.64], R8 ;  /* 0x0000000802007986 */ /* 0x0001e2000c101b04 */
[----:B------:R-:W-:Y:S01]  /*0550*/  FSETP.GTU.AND P0, PT, R0, RZ, PT ;  /* 0x000000ff0000720b */ /* 0x000fe20003f0c000 */
[----:B------:R-:W-:-:S12]  /*0560*/  IMAD.IADD R6, R13, 0x1, R8 ;  /* 0x000000010d067824 */ /* 0x000fd800078e0208 */
[----:B0-----:R-:W-:Y:S05]  /*0570*/  @!P0 BRA `(.L_x_4) ;  /* 0x00000000005c8947 */ /* 0x001fea0003800000 */
[----:B------:R-:W0:Y:S01]  /*0580*/  LDC R11, c[0x0][0x398] ;  /* 0x0000e600ff0b7b82 */ /* 0x000e220000000800 */
[----:B------:R-:W-:Y:S01]  /*0590*/  I2FP.F32.U32 R6, R6 ;  /* 0x0000000600067245 */ /* 0x000fe20000201000 */
[----:B------:R-:W-:Y:S01]  /*05a0*/  IMAD.MOV.U32 R9, RZ, RZ, 0x2f800000 ;  /* 0x2f800000ff097424 */ /* 0x000fe200078e00ff */
[----:B------:R-:W-:Y:S03]  /*05b0*/  BSSY.RECONVERGENT B1, `(.L_x_5) ;  /* 0x000000c000017945 */ /* 0x000fe60003800200 */
[----:B------:R-:W-:Y:S01]  /*05c0*/  FFMA R6, R6, R9, 1.1641532182693481445e-10 ;  /* 0x2f00000006067423 */ /* 0x000fe20000000009 */
[----:B0-----:R-:W0:Y:S08]  /*05d0*/  MUFU.RCP R2, R11 ;  /* 0x0000000b00027308 */ /* 0x001e300000001000 */
[----:B------:R-:W1:Y:S01]  /*05e0*/  FCHK P0, R0, R11 ;  /* 0x0000000b00007302 */ /* 0x000e620000000000 */
[----:B0-----:R-:W-:-:S04]  /*05f0*/  FFMA R3, R2, -R11, 1 ;  /* 0x3f80000002037423 */ /* 0x001fc8000000080b */
[----:B------:R-:W-:-:S04]  /*0600*/  FFMA R3, R2, R3, R2 ;  /* 0x0000000302037223 */ /* 0x000fc80000000002 */
[----:B------:R-:W-:-:S04]  /*0610*/  FFMA R2, R0, R3, RZ ;  /* 0x0000000300027223 */ /* 0x000fc800000000ff */
[----:B------:R-:W-:-:S04]  /*0620*/  FFMA R7, R2, -R11, R0 ;  /* 0x8000000b02077223 */ /* 0x000fc80000000000 */
[----:B------:R-:W-:Y:S01]  /*0630*/  FFMA R2, R3, R7, R2 ;  /* 0x0000000703027223 */ /* 0x000fe20000000002 */
[----:B-1----:R-:W-:Y:S06]  /*0640*/  @!P0 BRA `(.L_x_6) ;  /* 0x0000000000088947 */ /* 0x002fec0003800000 */
[----:B------:R-:W-:-:S07]  /*0650*/  MOV R8, 0x670 ;  /* 0x0000067000087802 */ /* 0x000fce0000000f00 */
[----:B------:R-:W-:Y:S05]  /*0660*/  CALL.REL.NOINC `($__internal_0_$__cuda_sm3x_div_rn_noftz_f32_slowpath) ;  /* 0x0000000000407944 */ /* 0x000fea0003c00000 */
.L_x_6:
[----:B------:R-:W-:Y:S05]  /*0670*/  BSYNC.RECONVERGENT B1 ;  /* 0x0000000000017941 */ /* 0x000fea0003800200 */
.L_x_5:
[----:B------:R-:W-:-:S05]  /*0680*/  FMUL R2, R2, -1.4426950216293334961 ;  /* 0xbfb8aa3b02027820 */ /* 0x000fca0000400000 */
[----:B------:R-:W-:-:S13]  /*0690*/  FSETP.GEU.AND P0, PT, R2, -126, PT ;  /* 0xc2fc00000200780b */ /* 0x000fda0003f0e000 */
[----:B------:R-:W-:-:S04]  /*06a0*/  @!P0 FMUL R2, R2, 0.5 ;  /* 0x3f00000002028820 */ /* 0x000fc80000400000 */
[----:B------:R-:W0:Y:S02]  /*06b0*/  MUFU.EX2 R3, R2 ;  /* 0x0000000200037308 */ /* 0x000e240000000800 */
[----:B0-----:R-:W-:-:S05]  /*06c0*/  @!P0 FMUL R3, R3, R3 ;  /* 0x0000000303038220 */ /* 0x001fca0000400000 */
[----:B------:R-:W-:-:S13]  /*06d0*/  FSETP.GEU.AND P0, PT, R6, R3, PT ;  /* 0x000000030600720b */ /* 0x000fda0003f0e000 */
[----:B------:R-:W-:Y:S05]  /*06e0*/  @P0 EXIT ;  /* 0x000000000000094d */ /* 0x000fea0003800000 */
.L_x_4:
[----:B------:R-:W-:Y:S05]  /*06f0*/  BSYNC.RECONVERGENT B0 ;  /* 0x0000000000007941 */ /* 0x000fea0003800200 */
.L_x_3:
[----:B------:R-:W2:Y:S01]  /*0700*/  LDG.E R6, desc[UR4][R4.64] ;  /* 0x0000000404067981 */ /* 0x000ea2000c1e1900 */
[----:B------:R-:W0:Y:S01]  /*0710*/  LDC.64 R2, c[0x0][0x388] ;  /* 0x0000e200ff027b82 */ /* 0x000e220000000a00 */
[----:B------:R-:W-:Y:S01]  /*0720*/  FADD R7, R0, R0 ;  /* 0x0000000000077221 */ /* 0x000fe20000000000 */
[----:B--2---:R-:W-:-:S05]  /*0730*/  IMAD.MOV R9, RZ, RZ, -R6 ;  /* 0x000000ffff097224 */ /* 0x004fca00078e0a06 */
[----:B------:R-:W-:Y:S04]  /*0740*/  STG.E desc[UR4][R4.64], R9 ;  /* 0x0000000904007986 */ /* 0x000fe8000c101904 */
[----:B0-----:R-:W-:Y:S01]  /*0750*/  REDG.E.ADD.F32.FTZ.RN.STRONG.GPU desc[UR4][R2.64], R7 ;  /* 0x00000007020079a6 */ /* 0x001fe2000c12f304 */
[----:B------:R-:W-:Y:S05]  /*0760*/  EXIT ;  /* 0x000000000000794d */ /* 0x000fea0003800000 */
        .weak           $__internal_0_$__cuda_sm3x_div_rn_noftz_f32_slowpath
        .type           $__internal_0_$__cuda_sm3x_div_rn_noftz_f32_slowpath,@function
        .size           $__internal_0_$__cuda_sm3x_div_rn_noftz_f32_slowpath,(.L_x_29 - $__internal_0_$__cuda_sm3x_div_rn_noftz_f32_slowpath)
$__internal_0_$__cuda_sm3x_div_rn_noftz_f32_slowpath:
[----:B------:R-:W0:Y:S01]  /*0770*/  LDC R3, c[0x0][0x398] ;  /* 0x0000e600ff037b82 */ /* 0x000e220000000800 */
[--C-:B------:R-:W-:Y:S01]  /*0780*/  SHF.R.U32.HI R2, RZ, 0x17, R0.reuse ;  /* 0x00000017ff027819 */ /* 0x100fe20000011600 */
[----:B------:R-:W1:Y:S01]  /*0790*/  LDCU UR6, c[0x0][0x398] ;  /* 0x00007300ff0677ac */ /* 0x000e620008000800 */
[----:B------:R-:W-:Y:S01]  /*07a0*/  BSSY.RECONVERGENT B2, `(.L_x_7) ;  /* 0x0000064000027945 */ /* 0x000fe20003800200 */
[----:B------:R-:W-:Y:S01]  /*07b0*/  IMAD.MOV.U32 R9, RZ, RZ, R0 ;  /* 0x000000ffff097224 */ /* 0x000fe200078e0000 */
[----:B------:R-:W-:-:S05]  /*07c0*/  LOP3.LUT R2, R2, 0xff, RZ, 0xc0, !PT ;  /* 0x000000ff02027812 */ /* 0x000fca00078ec0ff */
[----:B------:R-:W-:Y:S02]  /*07d0*/  VIADD R12, R2, 0xffffffff ;  /* 0xffffffff020c7836 */ /* 0x000fe40000000000 */
[----:B-1----:R-:W-:Y:S01]  /*07e0*/  IMAD.U32 R10, RZ, RZ, UR6 ;  /* 0x00000006ff0a7e24 */ /* 0x002fe2000f8e00ff */
[----:B0-----:R-:W-:-:S04]  /*07f0*/  SHF.R.U32.HI R7, RZ, 0x17, R3 ;  /* 0x00000017ff077819 */ /* 0x001fc80000011603 */
[----:B------:R-:W-:-:S05]  /*0800*/  LOP3.LUT R7, R7, 0xff, RZ, 0xc0, !PT ;  /* 0x000000ff07077812 */ /* 0x000fca00078ec0ff */
[----:B------:R-:W-:-:S05]  /*0810*/  VIADD R13, R7, 0xffffffff ;  /* 0xffffffff070d7836 */ /* 0x000fca0000000000 */
[----:B------:R-:W-:-:S04]  /*0820*/  ISETP.GT.U32.AND P0, PT, R13, 0xfd, PT ;  /* 0x000000fd0d00780c */ /* 0x000fc80003f04070 */
[----:B------:R-:W-:-:S13]  /*0830*/  ISETP.GT.U32.OR P0, PT, R12, 0xfd, P0 ;  /* 0x000000fd0c00780c */ /* 0x000fda0000704470 */
[----:B------:R-:W-:Y:S01]  /*0840*/  @!P0 IMAD.MOV.U32 R11, RZ, RZ, RZ ;  /* 0x000000ffff0b8224 */ /* 0x000fe200078e00ff */
[----:B------:R-:W-:Y:S06]  /*0850*/  @!P0 BRA `(.L_x_8) ;  /* 0x00000000005c8947 */ /* 0x000fec0003800000 */
[----:B------:R-:W-:Y:S02]  /*0860*/  FSETP.GTU.FTZ.AND P0, PT, |R0|, +INF , PT ;  /* 0x7f8000000000780b */ /* 0x000fe40003f1c200 */
[----:B------:R-:W-:-:S04]  /*0870*/  FSETP.GTU.FTZ.AND P1, PT, |R3|, +INF , PT ;  /* 0x7f8000000300780b */ /* 0x000fc80003f3c200 */
[----:B------:R-:W-:-:S13]  /*0880*/  PLOP3.LUT P0, PT, P0, P1, PT, 0xf8, 0x8f ;  /* 0x00000000008f781c */ /* 0x000fda0000703f70 */
[----:B------:R-:W-:Y:S05]  /*0890*/  @P0 BRA `(.L_x_9) ;  /* 0x00000004004c0947 */ /* 0x000fea0003800000 */
[----:B------:R-:W-:-:S13]  /*08a0*/  LOP3.LUT P0, RZ, R10, 0x7fffffff, R9, 0xc8, !PT ;  /* 0x7fffffff0aff7812 */ /* 0x000fda000780c809 */
[----:B------:R-:W-:Y:S05]  /*08b0*/  @!P0 BRA `(.L_x_10) ;  /* 0x00000004003c8947 */ /* 0x000fea0003800000 */
[C---:B------:R-:W-:Y:S02]  /*08c0*/  FSETP.NEU.FTZ.AND P2, PT, |R0|.reuse, +INF , PT ;  /* 0x7f8000000000780b */ /* 0x040fe40003f5d200 */
[----:B------:R-:W-:Y:S02]  /*08d0*/  FSETP.NEU.FTZ.AND P1, PT, |R3|, +INF , PT ;  /* 0x7f8000000300780b */ /* 0x000fe40003f3d200 */
[----:B------:R-:W-:-:S11]  /*08e0*/  FSETP.NEU.FTZ.AND P0, PT, |R0|, +INF , PT ;  /* 0x7f8000000000780b */ /* 0x000fd60003f1d200 */
[----:B------:R-:W-:Y:S05]  /*08f0*/  @!P1 BRA !P2, `(.L_x_10) ;  /* 0x00000004002c9947 */ /* 0x000fea0005000000 */
[----:B------:R-:W-:-:S04]  /*0900*/  LOP3.LUT P2, RZ, R9, 0x7fffffff, RZ, 0xc0, !PT ;  /* 0x7fffffff09ff7812 */ /* 0x000fc8000784c0ff */
[----:B------:R-:W-:-:S13]  /*0910*/  PLOP3.LUT P1, PT, P1, P2, PT, 0x2f, 0xf2 ;  /* 0x0000000000f2781c */ /* 0x000fda0000f24577 */
[----:B------:R-:W-:Y:S05]  /*0920*/  @P1 BRA `(.L_x_11) ;  /* 0x0000000400181947 */ /* 0x000fea0003800000 */
[----:B------:R-:W-:-:S04]  /*0930*/  LOP3.LUT P1, RZ, R10, 0x7fffffff, RZ, 0xc0, !PT ;  /* 0x7fffffff0aff7812 */ /* 0x000fc8000782c0ff */
[----:B------:R-:W-:-:S13]  /*0940*/  PLOP3.LUT P0, PT, P0, P1, PT, 0x2f, 0xf2 ;  /* 0x0000000000f2781c */ /* 0x000fda0000702577 */
[----:B------:R-:W-:Y:S05]  /*0950*/  @P0 BRA `(.L_x_12) ;  /* 0x0000000400000947 */ /* 0x000fea0003800000 */
[----:B------:R-:W-:Y:S02]  /*0960*/  ISETP.GE.AND P0, PT, R12, RZ, PT ;  /* 0x000000ff0c00720c */ /* 0x000fe40003f06270 */
[----:B------:R-:W-:-:S11]  /*0970*/  ISETP.GE.AND P1, PT, R13, RZ, PT ;  /* 0x000000ff0d00720c */ /* 0x000fd60003f26270 */
[----:B------:R-:W-:Y:S02]  /*0980*/  @P0 IMAD.MOV.U32 R11, RZ, RZ, RZ ;  /* 0x000000ffff0b0224 */ /* 0x000fe400078e00ff */
[----:B------:R-:W-:Y:S01]  /*0990*/  @!P0 FFMA R9, R0, 1.84467440737095516160e+19, RZ ;  /* 0x5f80000000098823 */ /* 0x000fe200000000ff */
[----:B------:R-:W-:Y:S02]  /*09a0*/  @!P0 IMAD.MOV.U32 R11, RZ, RZ, -0x40 ;  /* 0xffffffc0ff0b8424 */ /* 0x000fe400078e00ff */
[----:B------:R-:W-:Y:S02]  /*09b0*/  @!P1 FFMA R10, R3, 1.84467440737095516160e+19, RZ ;  /* 0x5f800000030a9823 */ /* 0x000fe400000000ff */
[----:B------:R-:W-:-:S07]  /*09c0*/  @!P1 VIADD R11, R11, 0x40 ;  /* 0x000000400b0b9836 */ /* 0x000fce0000000000 */
.L_x_8:
[----:B------:R-:W-:Y:S01]  /*09d0*/  LEA R3, R7, 0xc0800000, 0x17 ;  /* 0xc080000007037811 */ /* 0x000fe200078eb8ff */
[----:B------:R-:W-:Y:S04]  /*09e0*/  BSSY.RECONVERGENT B3, `(.L_x_13) ;  /* 0x0000036000037945 */ /* 0x000fe80003800200 */
[----:B------:R-:W-:Y:S02]  /*09f0*/  IMAD.IADD R3, R10, 0x1, -R3 ;  /* 0x000000010a037824 */ /* 0x000fe400078e0a03 */
[----:B------:R-:W-:Y:S02]  /*0a00*/  VIADD R10, R2, 0xffffff81 ;  /* 0xffffff81020a7836 */ /* 0x000fe40000000000 */
[----:B------:R-:W0:Y:S01]  /*0a10*/  MUFU.RCP R12, R3 ;  /* 0x00000003000c7308 */ /* 0x000e220000001000 */
[----:B------:R-:W-:Y:S01]  /*0a20*/  FADD.FTZ R13, -R3, -RZ ;  /* 0x800000ff030d7221 */ /* 0x000fe20000010100 */
[C---:B------:R-:W-:Y:S01]  /*0a30*/  IMAD R2, R10.reuse, -0x800000, R9 ;  /* 0xff8000000a027824 */ /* 0x040fe200078e0209 */
[----:B------:R-:W-:-:S05]  /*0a40*/  IADD3 R10, PT, PT, R10, 0x7f, -R7 ;  /* 0x0000007f0a0a7810 */ /* 0x000fca0007ffe807 */
[----:B------:R-:W-:Y:S02]  /*0a50*/  IMAD.IADD R10, R10, 0x1, R11 ;  /* 0x000000010a0a7824 */ /* 0x000fe400078e020b */
[----:B0-----:R-:W-:-:S04]  /*0a60*/  FFMA R15, R12, R13, 1 ;  /* 0x3f8000000c0f7423 */ /* 0x001fc8000000000d */
[----:B------:R-:W-:-:S04]  /*0a70*/  FFMA R14, R12, R15, R12 ;  /* 0x0000000f0c0e7223 */ /* 0x000fc8000000000c */
[----:B------:R-:W-:-:S04]  /*0a80*/  FFMA R9, R2, R14, RZ ;  /* 0x0000000e02097223 */ /* 0x000fc800000000ff */
[----:B------:R-:W-:-:S04]  /*0a90*/  FFMA R12, R13, R9, R2 ;  /* 0x000000090d0c7223 */ /* 0x000fc80000000002 */
[----:B------:R-:W-:-:S04]  /*0aa0*/  FFMA R9, R14, R12, R9 ;  /* 0x0000000c0e097223 */ /* 0x000fc80000000009 */
[----:B------:R-:W-:-:S04]  /*0ab0*/  FFMA R12, R13, R9, R2 ;  /* 0x000000090d0c7223 */ /* 0x000fc80000000002 */
[----:B------:R-:W-:-:S05]  /*0ac0*/  FFMA R2, R14, R12, R9 ;  /* 0x0000000c0e027223 */ /* 0x000fca0000000009 */
[----:B------:R-:W-:-:S04]  /*0ad0*/  SHF.R.U32.HI R3, RZ, 0x17, R2 ;  /* 0x00000017ff037819 */ /* 0x000fc80000011602 */
[----:B------:R-:W-:-:S05]  /*0ae0*/  LOP3.LUT R3, R3, 0xff, RZ, 0xc0, !PT ;  /* 0x000000ff03037812 */ /* 0x000fca00078ec0ff */
[----:B------:R-:W-:-:S04]  /*0af0*/  IMAD.IADD R11, R3, 0x1, R10 ;  /* 0x00000001030b7824 */ /* 0x000fc800078e020a */
[----:B------:R-:W-:-:S05]  /*0b00*/  VIADD R3, R11, 0xffffffff ;  /* 0xffffffff0b037836 */ /* 0x000fca0000000000 */
[----:B------:R-:W-:-:S13]  /*0b10*/  ISETP.GE.U32.AND P0, PT, R3, 0xfe, PT ;  /* 0x000000fe0300780c */ /* 0x000fda0003f06070 */
[----:B------:R-:W-:Y:S05]  /*0b20*/  @!P0 BRA `(.L_x_14) ;  /* 0x0000000000808947 */ /* 0x000fea0003800000 */
[----:B------:R-:W-:-:S13]  /*0b30*/  ISETP.GT.AND P0, PT, R11, 0xfe, PT ;  /* 0x000000fe0b00780c */ /* 0x000fda0003f04270 */
[----:B------:R-:W-:Y:S05]  /*0b40*/  @P0 BRA `(.L_x_15) ;  /* 0x00000000006c0947 */ /* 0x000fea0003800000 */
[----:B------:R-:W-:-:S13]  /*0b50*/  ISETP.GE.AND P0, PT, R11, 0x1, PT ;  /* 0x000000010b00780c */ /* 0x000fda0003f06270 */
[----:B------:R-:W-:Y:S05]  /*0b60*/  @P0 BRA `(.L_x_16) ;  /* 0x0000000000740947 */ /* 0x000fea0003800000 */
[----:B------:R-:W-:Y:S02]  /*0b70*/  ISETP.GE.AND P0, PT, R11, -0x18, PT ;  /* 0xffffffe80b00780c */ /* 0x000fe40003f06270 */
[----:B------:R-:W-:-:S11]  /*0b80*/  LOP3.LUT R2, R2, 0x80000000, RZ, 0xc0, !PT ;  /* 0x8000000002027812 */ /* 0x000fd600078ec0ff */
[----:B------:R-:W-:Y:S05]  /*0b90*/  @!P0 BRA `(.L_x_16) ;  /* 0x0000000000688947 */ /* 0x000fea0003800000 */
[CCC-:B------:R-:W-:Y:S01]  /*0ba0*/  FFMA.RZ R3, R14.reuse, R12.reuse, R9.reuse ;  /* 0x0000000c0e037223 */ /* 0x1c0fe2000000c009 */
[CCC-:B------:R-:W-:Y:S01]  /*0bb0*/  FFMA.RM R10, R14.reuse, R12.reuse, R9.reuse ;  /* 0x0000000c0e0a7223 */ /* 0x1c0fe20000004009 */
[C---:B------:R-:W-:Y:S02]  /*0bc0*/  ISETP.NE.AND P2, PT, R11.reuse, RZ, PT ;  /* 0x000000ff0b00720c */ /* 0x040fe40003f45270 */
[----:B------:R-:W-:Y:S02]  /*0bd0*/  ISETP.NE.AND P1, PT, R11, RZ, PT ;  /* 0x000000ff0b00720c */ /* 0x000fe40003f25270 */
[----:B------:R-:W-:Y:S01]  /*0be0*/  LOP3.LUT R7, R3, 0x7fffff, RZ, 0xc0, !PT ;  /* 0x007fffff03077812 */ /* 0x000fe200078ec0ff */
[----:B------:R-:W-:Y:S01]  /*0bf0*/  FFMA.RP R3, R14, R12, R9 ;  /* 0x0000000c0e037223 */ /* 0x000fe20000008009 */
[----:B------:R-:W-:Y:S02]  /*0c00*/  VIADD R12, R11, 0x20 ;  /* 0x000000200b0c7836 */ /* 0x000fe40000000000 */
[----:B------:R-:W-:Y:S01]  /*0c10*/  LOP3.LUT R7, R7, 0x800000, RZ, 0xfc, !PT ;  /* 0x0080000007077812 */ /* 0x000fe200078efcff */
[----:B------:R-:W-:Y:S01]  /*0c20*/  IMAD.MOV R9, RZ, RZ, -R11 ;  /* 0x000000ffff097224 */ /* 0x000fe200078e0a0b */
[----:B------:R-:W-:-:S02]  /*0c30*/  FSETP.NEU.FTZ.AND P0, PT, R3, R10, PT ;  /* 0x0000000a0300720b */ /* 0x000fc40003f1d000 */
[----:B------:R-:W-:Y:S02]  /*0c40*/  SHF.L.U32 R12, R7, R12, RZ ;  /* 0x0000000c070c7219 */ /* 0x000fe400000006ff */
[----:B------:R-:W-:Y:S02]  /*0c50*/  SEL R10, R9, RZ, P2 ;  /* 0x000000ff090a7207 */ /* 0x000fe40001000000 */
[----:B------:R-:W-:Y:S02]  /*0c60*/  ISETP.NE.AND P1, PT, R12, RZ, P1 ;  /* 0x000000ff0c00720c */ /* 0x000fe40000f25270 */
[----:B------:R-:W-:Y:S02]  /*0c70*/  SHF.R.U32.HI R10, RZ, R10, R7 ;  /* 0x0000000aff0a7219 */ /* 0x000fe40000011607 */
[----:B------:R-:W-:Y:S02]  /*0c80*/  PLOP3.LUT P0, PT, P0, P1, PT, 0xf8, 0x8f ;  /* 0x00000000008f781c */ /* 0x000fe40000703f70 */
[----:B------:R-:W-:-:S02]  /*0c90*/  SHF.R.U32.HI R12, RZ, 0x1, R10 ;  /* 0x00000001ff0c7819 */ /* 0x000fc4000001160a */
[----:B------:R-:W-:-:S04]  /*0ca0*/  SEL R3, RZ, 0x1, !P0 ;  /* 0x00000001ff037807 */ /* 0x000fc80004000000 */
[----:B------:R-:W-:-:S04]  /*0cb0*/  LOP3.LUT R3, R3, 0x1, R12, 0xf8, !PT ;  /* 0x0000000103037812 */ /* 0x000fc800078ef80c */
[----:B------:R-:W-:-:S05]  /*0cc0*/  LOP3.LUT R3, R3, R10, RZ, 0xc0, !PT ;  /* 0x0000000a03037212 */ /* 0x000fca00078ec0ff */
[----:B------:R-:W-:-:S05]  /*0cd0*/  IMAD.IADD R3, R12, 0x1, R3 ;  /* 0x000000010c037824 */ /* 0x000fca00078e0203 */
[----:B------:R-:W-:Y:S01]  /*0ce0*/  LOP3.LUT R2, R3, R2, RZ, 0xfc, !PT ;  /* 0x0000000203027212 */ /* 0x000fe200078efcff */
[----:B------:R-:W-:Y:S06]  /*0cf0*/  BRA `(.L_x_16) ;  /* 0x0000000000107947 */ /* 0x000fec0003800000 */
.L_x_15:
[----:B------:R-:W-:-:S04]  /*0d00*/  LOP3.LUT R2, R2, 0x80000000, RZ, 0xc0, !PT ;  /* 0x8000000002027812 */ /* 0x000fc800078ec0ff */
[----:B------:R-:W-:Y:S01]  /*0d10*/  LOP3.LUT R2, R2, 0x7f800000, RZ, 0xfc, !PT ;  /* 0x7f80000002027812 */ /* 0x000fe200078efcff */
[----:B------:R-:W-:Y:S06]  /*0d20*/  BRA `(.L_x_16) ;  /* 0x0000000000047947 */ /* 0x000fec0003800000 */
.L_x_14:
[----:B------:R-:W-:-:S07]  /*0d30*/  IMAD R2, R10, 0x800000, R2 ;  /* 0x008000000a027824 */ /* 0x000fce00078e0202 */
.L_x_16:
[----:B------:R-:W-:Y:S05]  /*0d40*/  BSYNC.RECONVERGENT B3 ;  /* 0x0000000000037941 */ /* 0x000fea0003800200 */
.L_x_13:
[----:B------:R-:W-:Y:S05]  /*0d50*/  BRA `(.L_x_17) ;  /* 0x0000000000207947 */ /* 0x000fea0003800000 */
.L_x_12:
[----:B------:R-:W-:-:S04]  /*0d60*/  LOP3.LUT R2, R10, 0x80000000, R9, 0x48, !PT ;  /* 0x800000000a027812 */ /* 0x000fc800078e4809 */
[----:B------:R-:W-:Y:S01]  /*0d70*/  LOP3.LUT R2, R2, 0x7f800000, RZ, 0xfc, !PT ;  /* 0x7f80000002027812 */ /* 0x000fe200078efcff */
[----:B------:R-:W-:Y:S06]  /*0d80*/  BRA `(.L_x_17) ;  /* 0x0000000000147947 */ /* 0x000fec0003800000 */
.L_x_11:
[----:B------:R-:W-:Y:S01]  /*0d90*/  LOP3.LUT R2, R10, 0x80000000, R9, 0x48, !PT ;  /* 0x800000000a027812 */ /* 0x000fe200078e4809 */
[----:B------:R-:W-:Y:S06]  /*0da0*/  BRA `(.L_x_17) ;  /* 0x00000000000c7947 */ /* 0x000fec0003800000 */
.L_x_10:
[----:B------:R-:W0:Y:S01]  /*0db0*/  MUFU.RSQ R2, -QNAN ;  /* 0xffc0000000027908 */ /* 0x000e220000001400 */
[----:B------:R-:W-:Y:S05]  /*0dc0*/  BRA `(.L_x_17) ;  /* 0x0000000000047947 */ /* 0x000fea0003800000 */
.L_x_9:
[----:B------:R-:W-:-:S07]  /*0dd0*/  FADD.FTZ R2, R0, R3 ;  /* 0x0000000300027221 */ /* 0x000fce0000010000 */
.L_x_17:
[----:B------:R-:W-:Y:S05]  /*0de0*/  BSYNC.RECONVERGENT B2 ;  /* 0x0000000000027941 */ /* 0x000fea0003800200 */
.L_x_7:
[----:B------:R-:W-:-:S04]  /*0df0*/  IMAD.MOV.U32 R9, RZ, RZ, 0x0 ;  /* 0x00000000ff097424 */ /* 0x000fc800078e00ff */
[----:B0-----:R-:W-:Y:S05]  /*0e00*/  RET.REL.NODEC R8 `(_Z16metropolis_sweepPiPfP17curandStateXORWOWfb) ;  /* 0xfffffff0087c7950 */ /* 0x001fea0003c3ffff */
.L_x_18:
        /* <DEDUP_REMOVED lines=15> */
.L_x_29:


//--------------------- .text._Z25initialize_lattice_kernelPiP17curandStateXORWOW --------------------------
	.section	.text._Z25initialize_lattice_kernelPiP17curandStateXORWOW,"ax",@progbits
	.align	128
        .global         _Z25initialize_lattice_kernelPiP17curandStateXORWOW
        .type           _Z25initialize_lattice_kernelPiP17curandStateXORWOW,@function
        .size           _Z25initialize_lattice_kernelPiP17curandStateXORWOW,(.L_x_32 - _Z25initialize_lattice_kernelPiP17curandStateXORWOW)
        .other          _Z25initialize_lattice_kernelPiP17curandStateXORWOW,@"STO_CUDA_ENTRY STV_DEFAULT"
_Z25initialize_lattice_kernelPiP17curandStateXORWOW:
.text._Z25initialize_lattice_kernelPiP17curandStateXORWOW:
        /* <DEDUP_REMOVED lines=8> */
[----:B------:R-:W1:Y:S07]  /*0080*/  LDCU.64 UR4, c[0x0][0x358] ;  /* 0x00006b00ff0477ac */ /* 0x000e6e0008000a00 */
[----:B------:R-:W2:Y:S01]  /*0090*/  LDC.64 R8, c[0x0][0x380] ;  /* 0x0000e000ff087b82 */ /* 0x000ea20000000a00 */
[----:B0-----:R-:W-:-:S05]  /*00a0*/  IMAD.WIDE R2, R11, 0x30, R2 ;  /* 0x000000300b027825 */ /* 0x001fca00078e0202 */
[----:B-1----:R-:W3:Y:S04]  /*00b0*/  LDG.E.64 R12, desc[UR4][R2.64] ;  /* 0x00000004020c7981 */ /* 0x002ee8000c1e1b00 */
[----:B------:R-:W4:Y:S04]  /*00c0*/  LDG.E.64 R4, desc[UR4][R2.64+0x10] ;  /* 0x0000100402047981 */ /* 0x000f28000c1e1b00 */
[----:B------:R-:W5:Y:S01]  /*00d0*/  LDG.E.64 R6, desc[UR4][R2.64+0x8] ;  /* 0x0000080402067981 */ /* 0x000f62000c1e1b00 */
[----:B------:R-:W-:Y:S02]  /*00e0*/  IMAD.MOV.U32 R15, RZ, RZ, 0x2f800000 ;  /* 0x2f800000ff0f7424 */ /* 0x000fe400078e00ff */
[----:B--2---:R-:W-:Y:S01]  /*00f0*/  IMAD.WIDE R8, R11, 0x4, R8 ;  /* 0x000000040b087825 */ /* 0x004fe200078e0208 */
[----:B---3--:R-:W-:-:S04]  /*0100*/  SHF.R.U32.HI R0, RZ, 0x2, R13 ;  /* 0x00000002ff007819 */ /* 0x008fc8000001160d */
[----:B------:R-:W-:Y:S01]  /*0110*/  LOP3.LUT R0, R0, R13, RZ, 0x3c, !PT ;  /* 0x0000000d00007212 */ /* 0x000fe200078e3cff */
[----:B----4-:R-:W-:Y:S02]  /*0120*/  IMAD.SHL.U32 R13, R5, 0x10, RZ ;  /* 0x00000010050d7824 */ /* 0x010fe400078e00ff */
[----:B-----5:R-:W-:Y:S01]  /*0130*/  IMAD.MOV.U32 R14, RZ, RZ, R7 ;  /* 0x000000ffff0e7224 */ /* 0x020fe200078e0007 */
[----:B------:R-:W-:Y:S01]  /*0140*/  MOV R11, R6 ;  /* 0x00000006000b7202 */ /* 0x000fe20000000f00 */
[----:B------:R-:W-:-:S05]  /*0150*/  IMAD.SHL.U32 R10, R0, 0x2, RZ ;  /* 0x00000002000a7824 */ /* 0x000fca00078e00ff */
[----:B------:R-:W-:Y:S02]  /*0160*/  LOP3.LUT R0, R0, R10, R13, 0x96, !PT ;  /* 0x0000000a00007212 */ /* 0x000fe400078e960d */
[----:B------:R-:W-:Y:S02]  /*0170*/  IADD3 R10, PT, PT, R12, 0x587c5, RZ ;  /* 0x000587c50c0a7810 */ /* 0x000fe40007ffe0ff */
[-C--:B------:R-:W-:Y:S02]  /*0180*/  LOP3.LUT R13, R0, R5.reuse, RZ, 0x3c, !PT ;  /* 0x00000005000d7212 */ /* 0x080fe400078e3cff */
[----:B------:R-:W-:Y:S01]  /*0190*/  MOV R12, R5 ;  /* 0x00000005000c7202 */ /* 0x000fe20000000f00 */
[----:B------:R-:W-:Y:S02]  /*01a0*/  STG.E.64 desc[UR4][R2.64], R10 ;  /* 0x0000000a02007986 */ /* 0x000fe4000c101b04 */
[----:B------:R-:W-:Y:S02]  /*01b0*/  IMAD.IADD R0, R13, 0x1, R10 ;  /* 0x000000010d007824 */ /* 0x000fe400078e020a */
[----:B------:R-:W-:Y:S03]  /*01c0*/  STG.E.64 desc[UR4][R2.64+0x10], R12 ;  /* 0x0000100c02007986 */ /* 0x000fe6000c101b04 */
[----:B------:R-:W-:-:S05]  /*01d0*/  I2FP.F32.U32 R0, R0 ;  /* 0x0000000000007245 */ /* 0x000fca0000201000 */
[----:B------:R-:W-:Y:S01]  /*01e0*/  FFMA R0, R0, R15, 1.1641532182693481445e-10 ;  /* 0x2f00000000007423 */ /* 0x000fe2000000000f */
[----:B------:R-:W-:-:S04]  /*01f0*/  IMAD.MOV.U32 R15, RZ, RZ, R4 ;  /* 0x000000ffff0f7224 */ /* 0x000fc800078e0004 */
[----:B------:R-:W-:Y:S01]  /*0200*/  FSETP.GEU.AND P0, PT, R0, 0.5, PT ;  /* 0x3f0000000000780b */ /* 0x000fe20003f0e000 */
[----:B------:R-:W-:Y:S01]  /*0210*/  STG.E.64 desc[UR4][R2.64+0x8], R14 ;  /* 0x0000080e02007986 */ /* 0x000fe2000c101b04 */
[----:B------:R-:W-:-:S04]  /*0220*/  MOV R0, 0xffffffff ;  /* 0xffffffff00007802 */ /* 0x000fc80000000f00 */
[----:B------:R-:W-:-:S05]  /*0230*/  SEL R5, R0, 0x1, !P0 ;  /* 0x0000000100057807 */ /* 0x000fca0004000000 */
[----:B------:R-:W-:Y:S01]  /*0240*/  STG.E desc[UR4][R8.64], R5 ;  /* 0x0000000508007986 */ /* 0x000fe2000c101904 */
[----:B------:R-:W-:Y:S05]  /*0250*/  EXIT ;  /* 0x000000000000794d */ /* 0x000fea0003800000 */
.L_x_19:
        /* <DEDUP_REMOVED lines=10> */
.L_x_32:


//--------------------- .text._Z17setup_rand_kernelP17curandStateXORWOWm --------------------------
	.section	.text._Z17setup_rand_kernelP17curandStateXORWOWm,"ax",@progbits
	.align	128
        .global         _Z17setup_rand_kernelP17curandStateXORWOWm
        .type           _Z17setup_rand_kernelP17curandStateXORWOWm,@function
        .size           _Z17setup_rand_kernelP17curandStateXORWOWm,(.L_x_33 - _Z17setup_rand_kernelP17curandStateXORWOWm)
        .other          _Z17setup_rand_kernelP17curandStateXORWOWm,@"STO_CUDA_ENTRY STV_DEFAULT"
_Z17setup_rand_kernelP17curandStateXORWOWm:
.text._Z17setup_rand_kernelP17curandStateXORWOWm:
        /* <DEDUP_REMOVED lines=9> */
[----:B------:R-:W-:Y:S01]  /*0090*/  ISETP.NE.AND P0, PT, R13, RZ, PT ;  /* 0x000000ff0d00720c */ /* 0x000fe20003f05270 */
[----:B------:R-:W-:Y:S05]  /*00a0*/  BSSY.RECONVERGENT B0, `(.L_x_20) ;  /* 0x00000e1000007945 */ /* 0x000fea0003800200 */
[----:B------:R-:W2:Y:S01]  /*00b0*/  LDC.64 R6, c[0x0][0x380] ;  /* 0x0000e000ff067b82 */ /* 0x000ea20000000a00 */
[----:B0-----:R-:W-:Y:S02]  /*00c0*/  LOP3.LUT R0, R2, 0xaad26b49, RZ, 0x3c, !PT ;  /* 0xaad26b4902007812 */ /* 0x001fe400078e3cff */
[----:B------:R-:W-:-:S03]  /*00d0*/  LOP3.LUT R2, R3, 0xf7dcefdd, RZ, 0x3c, !PT ;  /* 0xf7dcefdd03027812 */ /* 0x000fc600078e3cff */
[----:B------:R-:W-:Y:S02]  /*00e0*/  IMAD R0, R0, 0x4182bed5, RZ ;  /* 0x4182bed500007824 */ /* 0x000fe400078e02ff */
[----:B------:R-:W-:Y:S02]  /*00f0*/  IMAD R3, R2, -0x658354e5, RZ ;  /* 0x9a7cab1b02037824 */ /* 0x000fe400078e02ff */
[----:B--2---:R-:W-:Y:S01]  /*0100*/  IMAD.WIDE R6, R13, 0x30, R6 ;  /* 0x000000300d067825 */ /* 0x004fe200078e0206 */
[C---:B------:R-:W-:Y:S02]  /*0110*/  LOP3.LUT R8, R0.reuse, 0x159a55e5, RZ, 0x3c, !PT ;  /* 0x159a55e500087812 */ /* 0x040fe400078e3cff */
[C---:B------:R-:W-:Y:S01]  /*0120*/  IADD3 R4, PT, PT, R0.reuse, 0x64f0c9, R3 ;  /* 0x0064f0c900047810 */ /* 0x040fe20007ffe003 */
[C---:B------:R-:W-:Y:S01]  /*0130*/  VIADD R5, R0.reuse, 0x75bcd15 ;  /* 0x075bcd1500057836 */ /* 0x040fe20000000000 */
[----:B------:R-:W-:Y:S01]  /*0140*/  LOP3.LUT R10, R3, 0x5491333, RZ, 0x3c, !PT ;  /* 0x05491333030a7812 */ /* 0x000fe200078e3cff */
[----:B------:R-:W-:-:S02]  /*0150*/  VIADD R11, R0, 0x583f19 ;  /* 0x00583f19000b7836 */ /* 0x000fc40000000000 */
[----:B------:R-:W-:Y:S01]  /*0160*/  VIADD R9, R3, 0x1f123bb5 ;  /* 0x1f123bb503097836 */ /* 0x000fe20000000000 */
[----:B-1----:R0:W-:Y:S04]  /*0170*/  STG.E.64 desc[UR4][R6.64], R4 ;  /* 0x0000000406007986 */ /* 0x0021e8000c101b04 */
[----:B------:R0:W-:Y:S04]  /*0180*/  STG.E.64 desc[UR4][R6.64+0x8], R8 ;  /* 0x0000080806007986 */ /* 0x0001e8000c101b04 */
[----:B------:R0:W-:Y:S01]  /*0190*/  STG.E.64 desc[UR4][R6.64+0x10], R10 ;  /* 0x0000100a06007986 */ /* 0x0001e2000c101b04 */
[----:B------:R-:W-:Y:S05]  /*01a0*/  @!P0 BRA `(.L_x_21) ;  /* 0x0000000c00408947 */ /* 0x000fea0003800000 */
[----:B------:R-:W-:Y:S01]  /*01b0*/  SHF.R.S32.HI R0, RZ, 0x1f, R13 ;  /* 0x0000001fff007819 */ /* 0x000fe2000001140d */
[----:B------:R-:W-:-:S07]  /*01c0*/  IMAD.MOV.U32 R12, RZ, RZ, RZ ;  /* 0x000000ffff0c7224 */ /* 0x000fce00078e00ff */
.L_x_27:
[----:B-1----:R-:W-:Y:S01]  /*01d0*/  LOP3.LUT R2, R13, 0x3, RZ, 0xc0, !PT ;  /* 0x000000030d027812 */ /* 0x002fe200078ec0ff */
[----:B------:R-:W-:Y:S03]  /*01e0*/  BSSY.RECONVERGENT B1, `(.L_x_22) ;  /* 0x00000c6000017945 */ /* 0x000fe60003800200 */
[----:B------:R-:W-:-:S04]  /*01f0*/  ISETP.NE.U32.AND P0, PT, R2, RZ, PT ;  /* 0x000000ff0200720c */ /* 0x000fc80003f05070 */
[----:B------:R-:W-:-:S13]  /*0200*/  ISETP.NE.AND.EX P0, PT, RZ, RZ, PT, P0 ;  /* 0x000000ffff00720c */ /* 0x000fda0003f05300 */
[----:B------:R-:W-:Y:S05]  /*0210*/  @!P0 BRA `(.L_x_23) ;  /* 0x0000000c00088947 */ /* 0x000fea0003800000 */
[----:B0-----:R-:W0:Y:S01]  /*0220*/  LDC.64 R8, c[0x4][RZ] ;  /* 0x01000000ff087b82 */ /* 0x001e220000000a00 */
[----:B------:R-:W-:Y:S02]  /*0230*/  IMAD.MOV.U32 R14, RZ, RZ, RZ ;  /* 0x000000ffff0e7224 */ /* 0x000fe400078e00ff */
[----:B0-----:R-:W-:-:S07]  /*0240*/  IMAD.WIDE.U32 R8, R12, 0xc80, R8 ;  /* 0x00000c800c087825 */ /* 0x001fce00078e0008 */
.L_x_26:
[----:B-1----:R-:W-:Y:S01]  /*0250*/  IMAD.MOV.U32 R15, RZ, RZ, RZ ;  /* 0x000000ffff0f7224 */ /* 0x002fe200078e00ff */
[----:B------:R-:W-:Y:S01]  /*0260*/  CS2R R2, SRZ ;  /* 0x0000000000027805 */ /* 0x000fe2000001ff00 */
[----:B------:R-:W-:Y:S01]  /*0270*/  IMAD.MOV.U32 R17, RZ, RZ, RZ ;  /* 0x000000ffff117224 */ /* 0x000fe200078e00ff */
[----:B------:R-:W-:-:S07]  /*0280*/  CS2R R4, SRZ ;  /* 0x0000000000047805 */ /* 0x000fce000001ff00 */
.L_x_25:
[----:B------:R-:W-:-:S05]  /*0290*/  IMAD.WIDE.U32 R10, R17, 0x4, R6 ;  /* 0x00000004110a7825 */ /* 0x000fca00078e0006 */
[----:B------:R0:W5:Y:S01]  /*02a0*/  LDG.E R16, desc[UR4][R10.64+0x4] ;  /* 0x000004040a107981 */ /* 0x000162000c1e1900 */
[----:B------:R-:W-:-:S07]  /*02b0*/  IMAD.MOV.U32 R19, RZ, RZ, RZ ;  /* 0x000000ffff137224 */ /* 0x000fce00078e00ff */
.L_x_24:
[----:B-----5:R-:W-:Y:S01]  /*02c0*/  SHF.R.U32.HI R24, RZ, R19, R16 ;  /* 0x00000013ff187219 */ /* 0x020fe20000011610 */
[----:B0-----:R-:W-:-:S03]  /*02d0*/  IMAD.SHL.U32 R10, R17, 0x20, RZ ;  /* 0x00000020110a7824 */ /* 0x001fc600078e00ff */
[----:B------:R-:W-:Y:S01]  /*02e0*/  LOP3.LUT R11, R24, 0x1, RZ, 0xc0, !PT ;  /* 0x00000001180b7812 */ /* 0x000fe200078ec0ff */
[----:B------:R-:W-:-:S03]  /*02f0*/  IMAD.IADD R10, R10, 0x1, R19 ;  /* 0x000000010a0a7824 */ /* 0x000fc600078e0213 */
[----:B------:R-:W-:Y:S01]  /*0300*/  ISETP.NE.U32.AND P0, PT, R11, 0x1, PT ;  /* 0x000000010b00780c */ /* 0x000fe20003f05070 */
[----:B------:R-:W-:-:S03]  /*0310*/  IMAD R11, R10, 0x5, RZ ;  /* 0x000000050a0b7824 */ /* 0x000fc600078e02ff */
[----:B------:R-:W-:Y:S01]  /*0320*/  R2P PR, R24, 0x7e ;  /* 0x0000007e18007804 */ /* 0x000fe20000000000 */
[----:B------:R-:W-:-:S08]  /*0330*/  IMAD.WIDE.U32 R10, R11, 0x4, R8 ;  /* 0x000000040b0a7825 */ /* 0x000fd000078e0008 */
[----:B------:R-:W2:Y:S04]  /*0340*/  @!P0 LDG.E R18, desc[UR4][R10.64] ;  /* 0x000000040a128981 */ /* 0x000ea8000c1e1900 */
[----:B------:R-:W3:Y:S04]  /*0350*/  @!P0 LDG.E R20, desc[UR4][R10.64+0x10] ;  /* 0x000010040a148981 */ /* 0x000ee8000c1e1900 */
[----:B------:R-:W4:Y:S04]  /*0360*/  @P1 LDG.E R22, desc[UR4][R10.64+0x14] ;  /* 0x000014040a161981 */ /* 0x000f28000c1e1900 */
[----:B------:R-:W4:Y:S04]  /*0370*/  @P2 LDG.E R26, desc[UR4][R10.64+0x28] ;  /* 0x000028040a1a2981 */ /* 0x000f28000c1e1900 */
[----:B------:R-:W4:Y:S04]  /*0380*/  @!P0 LDG.E R21, desc[UR4][R10.64+0x4] ;  /* 0x000004040a158981 */ /* 0x000f28000c1e1900 */
[----:B------:R-:W4:Y:S04]  /*0390*/  @!P0 LDG.E R23, desc[UR4][R10.64+0xc] ;  /* 0x00000c040a178981 */ /* 0x000f28000c1e1900 */
[----:B------:R-:W4:Y:S04]  /*03a0*/  @P1 LDG.E R25, desc[UR4][R10.64+0x18] ;  /* 0x000018040a191981 */ /* 0x000f28000c1e1900 */
[----:B------:R-:W4:Y:S04]  /*03b0*/  @P3 LDG.E R28, desc[UR4][R10.64+0x3c] ;  /* 0x00003c040a1c3981 */ /* 0x000f28000c1e1900 */
[----:B------:R-:W4:Y:S01]  /*03c0*/  @P6 LDG.E R27, desc[UR4][R10.64+0x7c] ;  /* 0x00007c040a1b6981 */ /* 0x000f22000c1e1900 */
[----:B--2---:R-:W-:-:S03]  /*03d0*/  @!P0 LOP3.LUT R15, R15, R18, RZ, 0x3c, !PT ;  /* 0x000000120f0f8212 */ /* 0x004fc600078e3cff */
[----:B------:R-:W2:Y:S01]  /*03e0*/  @!P0 LDG.E R18, desc[UR4][R10.64+0x8] ;  /* 0x000008040a128981 */ /* 0x000ea2000c1e1900 */
[----:B---3--:R-:W-:-:S03]  /*03f0*/  @!P0 LOP3.LUT R3, R3, R20, RZ, 0x3c, !PT ;  /* 0x0000001403038212 */ /* 0x008fc600078e3cff */
[----:B------:R-:W3:Y:S01]  /*0400*/  @P1 LDG.E R20, desc[UR4][R10.64+0x24] ;  /* 0x000024040a141981 */ /* 0x000ee2000c1e1900 */
[----:B----4-:R-:W-:-:S03]  /*0410*/  @P1 LOP3.LUT R15, R15, R22, RZ, 0x3c, !PT ;  /* 0x000000160f0f1212 */ /* 0x010fc600078e3cff */
[----:B------:R-:W4:Y:S01]  /*0420*/  @P2 LDG.E R22, desc[UR4][R10.64+0x38] ;  /* 0x000038040a162981 */ /* 0x000f22000c1e1900 */
[----:B------:R-:W-:-:S03]  /*0430*/  @P2 LOP3.LUT R15, R15, R26, RZ, 0x3c, !PT ;  /* 0x0000001a0f0f2212 */ /* 0x000fc600078e3cff */
[----:B------:R-:W4:Y:S01]  /*0440*/  @P4 LDG.E R26, desc[UR4][R10.64+0x50] ;  /* 0x000050040a1a4981 */ /* 0x000f22000c1e1900 */
[----:B------:R-:W-:-:S03]  /*0450*/  @!P0 LOP3.LUT R4, R4, R21, RZ, 0x3c, !PT ;  /* 0x0000001504048212 */ /* 0x000fc600078e3cff */
[----:B------:R-:W4:Y:S01]  /*0460*/  @P1 LDG.E R21, desc[UR4][R10.64+0x20] ;  /* 0x000020040a151981 */ /* 0x000f22000c1e1900 */
[----:B------:R-:W-:-:S03]  /*0470*/  @!P0 LOP3.LUT R2, R2, R23, RZ, 0x3c, !PT ;  /* 0x0000001702028212 */ /* 0x000fc600078e3cff */
[----:B------:R-:W4:Y:S01]  /*0480*/  @P2 LDG.E R23, desc[UR4][R10.64+0x2c] ;  /* 0x00002c040a172981 */ /* 0x000f22000c1e1900 */
[----:B------:R-:W-:-:S03]  /*0490*/  @P1 LOP3.LUT R4, R4, R25, RZ, 0x3c, !PT ;  /* 0x0000001904041212 */ /* 0x000fc600078e3cff */
[----:B------:R-:W4:Y:S01]  /*04a0*/  @P2 LDG.E R25, desc[UR4][R10.64+0x34] ;  /* 0x000034040a192981 */ /* 0x000f22000c1e1900 */
[----:B--2---:R-:W-:-:S03]  /*04b0*/  @!P0 LOP3.LUT R5, R5, R18, RZ, 0x3c, !PT ;  /* 0x0000001205058212 */ /* 0x004fc600078e3cff */
[----:B------:R-:W2:Y:S01]  /*04c0*/  @P1 LDG.E R18, desc[UR4][R10.64+0x1c] ;  /* 0x00001c040a121981 */ /* 0x000ea2000c1e1900 */
[----:B---3--:R-:W-:-:S03]  /*04d0*/  @P1 LOP3.LUT R3, R3, R20, RZ, 0x3c, !PT ;  /* 0x0000001403031212 */ /* 0x008fc600078e3cff */
[----:B------:R-:W3:Y:S01]  /*04e0*/  @P2 LDG.E R20, desc[UR4][R10.64+0x30] ;  /* 0x000030040a142981 */ /* 0x000ee2000c1e1900 */
[----:B----4-:R-:W-:-:S03]  /*04f0*/  @P2 LOP3.LUT R3, R3, R22, RZ, 0x3c, !PT ;  /* 0x0000001603032212 */ /* 0x010fc600078e3cff */
[----:B------:R-:W4:Y:S01]  /*0500*/  @P3 LDG.E R22, desc[UR4][R10.64+0x4c] ;  /* 0x00004c040a163981 */ /* 0x000f22000c1e1900 */
[----:B------:R-:W-:-:S04]  /*0510*/  @P3 LOP3.LUT R15, R15, R28, RZ, 0x3c, !PT ;  /* 0x0000001c0f0f3212 */ /* 0x000fc800078e3cff */
[----:B------:R-:W-:Y:S02]  /*0520*/  @P4 LOP3.LUT R15, R15, R26, RZ, 0x3c, !PT ;  /* 0x0000001a0f0f4212 */ /* 0x000fe400078e3cff */
[----:B------:R-:W-:Y:S01]  /*0530*/  @P1 LOP3.LUT R2, R2, R21, RZ, 0x3c, !PT ;  /* 0x0000001502021212 */ /* 0x000fe200078e3cff */
[----:B------:R-:W4:Y:S04]  /*0540*/  @P5 LDG.E R26, desc[UR4][R10.64+0x64] ;  /* 0x000064040a1a5981 */ /* 0x000f28000c1e1900 */
[----:B------:R-:W4:Y:S01]  /*0550*/  @P3 LDG.E R21, desc[UR4][R10.64+0x40] ;  /* 0x000040040a153981 */ /* 0x000f22000c1e1900 */
[----:B------:R-:W-:Y:S02]  /*0560*/  @P2 LOP3.LUT R4, R4, R23, RZ, 0x3c, !PT ;  /* 0x0000001704042212 */ /* 0x000fe400078e3cff */
[----:B------:R-:W-:Y:S01]  /*0570*/  @P2 LOP3.LUT R2, R2, R25, RZ, 0x3c, !PT ;  /* 0x0000001902022212 */ /* 0x000fe200078e3cff */
[----:B------:R-:W4:Y:S04]  /*0580*/  @P3 LDG.E R23, desc[UR4][R10.64+0x48] ;  /* 0x000048040a173981 */ /* 0x000f28000c1e1900 */
[----:B------:R-:W4:Y:S01]  /*0590*/  @P4 LDG.E R25, desc[UR4][R10.64+0x54] ;  /* 0x000054040a194981 */ /* 0x000f22000c1e1900 */
[----:B--2---:R-:W-:-:S03]  /*05a0*/  @P1 LOP3.LUT R5, R5, R18, RZ, 0x3c, !PT ;  /* 0x0000001205051212 */ /* 0x004fc600078e3cff */
[----:B------:R-:W2:Y:S01]  /*05b0*/  @P3 LDG.E R18, desc[UR4][R10.64+0x44] ;  /* 0x000044040a123981 */ /* 0x000ea2000c1e1900 */
[----:B---3--:R-:W-:-:S03]  /*05c0*/  @P2 LOP3.LUT R5, R5, R20, RZ, 0x3c, !PT ;  /* 0x0000001405052212 */ /* 0x008fc600078e3cff */
[----:B------:R-:W3:Y:S01]  /*05d0*/  @P4 LDG.E R20, desc[UR4][R10.64+0x58] ;  /* 0x000058040a144981 */ /* 0x000ee2000c1e1900 */
[----:B----4-:R-:W-:-:S03]  /*05e0*/  @P3 LOP3.LUT R3, R3, R22, RZ, 0x3c, !PT ;  /* 0x0000001603033212 */ /* 0x010fc600078e3cff */
[----:B------:R-:W4:Y:S01]  /*05f0*/  @P4 LDG.E R22, desc[UR4][R10.64+0x60] ;  /* 0x000060040a164981 */ /* 0x000f22000c1e1900 */
[----:B------:R-:W-:Y:S02]  /*0600*/  LOP3.LUT P0, RZ, R24, 0x80, RZ, 0xc0, !PT ;  /* 0x0000008018ff7812 */ /* 0x000fe4000780c0ff */
[----:B------:R-:W-:Y:S02]  /*0610*/  @P5 LOP3.LUT R15, R15, R26, RZ, 0x3c, !PT ;  /* 0x0000001a0f0f5212 */ /* 0x000fe400078e3cff */
[----:B------:R-:W4:Y:S01]  /*0620*/  @P6 LDG.E R26, desc[UR4][R10.64+0x78] ;  /* 0x000078040a1a6981 */ /* 0x000f22000c1e1900 */
[----:B------:R-:W-:-:S03]  /*0630*/  @P3 LOP3.LUT R4, R4, R21, RZ, 0x3c, !PT ;  /* 0x0000001504043212 */ /* 0x000fc600078e3cff */
[----:B------:R-:W4:Y:S01]  /*0640*/  @P4 LDG.E R21, desc[UR4][R10.64+0x5c] ;  /* 0x00005c040a154981 */ /* 0x000f22000c1e1900 */
[----:B------:R-:W-:-:S03]  /*0650*/  @P3 LOP3.LUT R2, R2, R23, RZ, 0x3c, !PT ;  /* 0x0000001702023212 */ /* 0x000fc600078e3cff */
[----:B------:R-:W4:Y:S01]  /*0660*/  @P5 LDG.E R23, desc[UR4][R10.64+0x68] ;  /* 0x000068040a175981 */ /* 0x000f22000c1e1900 */
[----:B------:R-:W-:-:S03]  /*0670*/  @P4 LOP3.LUT R4, R4, R25, RZ, 0x3c, !PT ;  /* 0x0000001904044212 */ /* 0x000fc600078e3cff */
[----:B------:R-:W4:Y:S01]  /*0680*/  @P5 LDG.E R25, desc[UR4][R10.64+0x70] ;  /* 0x000070040a195981 */ /* 0x000f22000c1e1900 */
[----:B--2---:R-:W-:-:S03]  /*0690*/  @P3 LOP3.LUT R5, R5, R18, RZ, 0x3c, !PT ;  /* 0x0000001205053212 */ /* 0x004fc600078e3cff */
[----:B------:R-:W2:Y:S01]  /*06a0*/  @P5 LDG.E R18, desc[UR4][R10.64+0x6c] ;  /* 0x00006c040a125981 */ /* 0x000ea2000c1e1900 */
[----:B---3--:R-:W-:-:S03]  /*06b0*/  @P4 LOP3.LUT R5, R5, R20, RZ, 0x3c, !PT ;  /* 0x0000001405054212 */ /* 0x008fc600078e3cff */
[----:B------:R-:W3:Y:S01]  /*06c0*/  @P5 LDG.E R20, desc[UR4][R10.64+0x74] ;  /* 0x000074040a145981 */ /* 0x000ee2000c1e1900 */
[----:B----4-:R-:W-:-:S03]  /*06d0*/  @P4 LOP3.LUT R3, R3, R22, RZ, 0x3c, !PT ;  /* 0x0000001603034212 */ /* 0x010fc600078e3cff */
[----:B------:R-:W4:Y:S01]  /*06e0*/  @P0 LDG.E R22, desc[UR4][R10.64+0x8c] ;  /* 0x00008c040a160981 */ /* 0x000f22000c1e1900 */
[----:B------:R-:W-:-:S03]  /*06f0*/  @P6 LOP3.LUT R15, R15, R26, RZ, 0x3c, !PT ;  /* 0x0000001a0f0f6212 */ /* 0x000fc600078e3cff */
        /* <DEDUP_REMOVED lines=13> */
[----:B------:R-:W-:Y:S02]  /*07d0*/  @P6 LOP3.LUT R4, R4, R27, RZ, 0x3c, !PT ;  /* 0x0000001b04046212 */ /* 0x000fe400078e3cff */
[----:B------:R-:W-:Y:S02]  /*07e0*/  @P6 LOP3.LUT R2, R2, R21, RZ, 0x3c, !PT ;  /* 0x0000001502026212 */ /* 0x000fe400078e3cff */
[----:B------:R-:W-:Y:S02]  /*07f0*/  @P0 LOP3.LUT R4, R4, R23, RZ, 0x3c, !PT ;  /* 0x0000001704040212 */ /* 0x000fe400078e3cff */
[----:B------:R-:W-:Y:S02]  /*0800*/  @P0 LOP3.LUT R2, R2, R25, RZ, 0x3c, !PT ;  /* 0x0000001902020212 */ /* 0x000fe400078e3cff */
[----:B--2---:R-:W-:Y:S02]  /*0810*/  @P6 LOP3.LUT R5, R5, R18, RZ, 0x3c, !PT ;  /* 0x0000001205056212 */ /* 0x004fe400078e3cff */
[----:B---3--:R-:W-:-:S02]  /*0820*/  @P6 LOP3.LUT R3, R3, R20, RZ, 0x3c, !PT ;  /* 0x0000001403036212 */ /* 0x008fc400078e3cff */
[----:B----4-:R-:W-:Y:S02]  /*0830*/  @P0 LOP3.LUT R5, R5, R22, RZ, 0x3c, !PT ;  /* 0x0000001605050212 */ /* 0x010fe400078e3cff */
[----:B------:R-:W-:Y:S02]  /*0840*/  @P0 LOP3.LUT R3, R3, R26, RZ, 0x3c, !PT ;  /* 0x0000001a03030212 */ /* 0x000fe400078e3cff */
[----:B------:R-:W-:-:S13]  /*0850*/  R2P PR, R24.B1, 0x7f ;  /* 0x0000007f18007804 */ /* 0x000fda0000001000 */
[----:B------:R-:W2:Y:S04]  /*0860*/  @P0 LDG.E R18, desc[UR4][R10.64+0xa0] ;  /* 0x0000a0040a120981 */ /* 0x000ea8000c1e1900 */
[----:B------:R-:W3:Y:S04]  /*0870*/  @P1 LDG.E R22, desc[UR4][R10.64+0xb4] ;  /* 0x0000b4040a161981 */ /* 0x000ee8000c1e1900 */
[----:B------:R-:W4:Y:S04]  /*0880*/  @P2 LDG.E R26, desc[UR4][R10.64+0xc8] ;  /* 0x0000c8040a1a2981 */ /* 0x000f28000c1e1900 */
[----:B------:R-:W4:Y:S04]  /*0890*/  @P3 LDG.E R28, desc[UR4][R10.64+0xdc] ;  /* 0x0000dc040a1c3981 */ /* 0x000f28000c1e1900 */
[----:B------:R-:W4:Y:S04]  /*08a0*/  @P0 LDG.E R23, desc[UR4][R10.64+0xa4] ;  /* 0x0000a4040a170981 */ /* 0x000f28000c1e1900 */
[----:B------:R-:W4:Y:S04]  /*08b0*/  @P0 LDG.E R20, desc[UR4][R10.64+0xa8] ;  /* 0x0000a8040a140981 */ /* 0x000f28000c1e1900 */
[----:B------:R-:W4:Y:S04]  /*08c0*/  @P4 LDG.E R25, desc[UR4][R10.64+0xf0] ;  /* 0x0000f0040a194981 */ /* 0x000f28000c1e1900 */
        /* <DEDUP_REMOVED lines=21> */
[----:B------:R-:W-:Y:S02]  /*0a20*/  LOP3.LUT P0, RZ, R24, 0x8000, RZ, 0xc0, !PT ;  /* 0x0000800018ff7812 */ /* 0x000fe4000780c0ff */
[----:B----4-:R-:W-:Y:S01]  /*0a30*/  @P5 LOP3.LUT R15, R15, R26, RZ, 0x3c, !PT ;  /* 0x0000001a0f0f5212 */ /* 0x010fe200078e3cff */
[----:B------:R-:W4:Y:S04]  /*0a40*/  @P3 LDG.E R24, desc[UR4][R10.64+0xe4] ;  /* 0x0000e4040a183981 */ /* 0x000f28000c1e1900 */
[----:B------:R-:W2:Y:S01]  /*0a50*/  @P6 LDG.E R26, desc[UR4][R10.64+0x118] ;  /* 0x000118040a1a6981 */ /* 0x000ea2000c1e1900 */
        /* <DEDUP_REMOVED lines=8> */
[----:B---3--:R-:W-:-:S03]  /*0ae0*/  @P2 LOP3.LUT R3, R3, R22, RZ, 0x3c, !PT ;  /* 0x0000001603032212 */ /* 0x008fc600078e3cff */
[----:B------:R-:W3:Y:S01]  /*0af0*/  @P4 LDG.E R22, desc[UR4][R10.64+0x100] ;  /* 0x000100040a164981 */ /* 0x000ee2000c1e1900 */
[----:B--2---:R-:W-:-:S03]  /*0b00*/  @P6 LOP3.LUT R15, R15, R26, RZ, 0x3c, !PT ;  /* 0x0000001a0f0f6212 */ /* 0x004fc600078e3cff */
[----:B------:R-:W2:Y:S01]  /*0b10*/  @P0 LDG.E R26, desc[UR4][R10.64+0x12c] ;  /* 0x00012c040a1a0981 */ /* 0x000ea2000c1e1900 */
[----:B----4-:R-:W-:-:S03]  /*0b20*/  @P2 LOP3.LUT R2, R2, R23, RZ, 0x3c, !PT ;  /* 0x0000001702022212 */ /* 0x010fc600078e3cff */
[----:B------:R-:W4:Y:S01]  /*0b30*/  @P4 LDG.E R23, desc[UR4][R10.64+0xfc] ;  /* 0x0000fc040a174981 */ /* 0x000f22000c1e1900 */
[----:B------:R-:W-:-:S03]  /*0b40*/  @P2 LOP3.LUT R5, R5, R20, RZ, 0x3c, !PT ;  /* 0x0000001405052212 */ /* 0x000fc600078e3cff */
[----:B------:R-:W4:Y:S01]  /*0b50*/  @P4 LDG.E R20, desc[UR4][R10.64+0xf8] ;  /* 0x0000f8040a144981 */ /* 0x000f22000c1e1900 */
[----:B------:R-:W-:Y:S02]  /*0b60*/  @P3 LOP3.LUT R2, R2, R27, RZ, 0x3c, !PT ;  /* 0x0000001b02023212 */ /* 0x000fe400078e3cff */
[----:B------:R-:W-:Y:S01]  /*0b70*/  @P3 LOP3.LUT R4, R4, R25, RZ, 0x3c, !PT ;  /* 0x0000001904043212 */ /* 0x000fe200078e3cff */
[----:B------:R-:W4:Y:S01]  /*0b80*/  @P5 LDG.E R27, desc[UR4][R10.64+0x110] ;  /* 0x000110040a1b5981 */ /* 0x000f22000c1e1900 */
[----:B------:R-:W-:-:S03]  /*0b90*/  @P3 LOP3.LUT R5, R5, R24, RZ, 0x3c, !PT ;  /* 0x0000001805053212 */ /* 0x000fc600078e3cff */
[----:B------:R-:W4:Y:S04]  /*0ba0*/  @P5 LDG.E R25, desc[UR4][R10.64+0x108] ;  /* 0x000108040a195981 */ /* 0x000f28000c1e1900 */
        /* <DEDUP_REMOVED lines=19> */
[----:B------:R-:W-:-:S05]  /*0ce0*/  VIADD R19, R19, 0x10 ;  /* 0x0000001013137836 */ /* 0x000fca0000000000 */
[----:B------:R-:W-:Y:S02]  /*0cf0*/  ISETP.NE.AND P1, PT, R19, 0x20, PT ;  /* 0x000000201300780c */ /* 0x000fe40003f25270 */
[----:B------:R-:W-:Y:S02]  /*0d00*/  @P5 LOP3.LUT R3, R3, R18, RZ, 0x3c, !PT ;  /* 0x0000001203035212 */ /* 0x000fe400078e3cff */
[----:B------:R-:W-:Y:S02]  /*0d10*/  @P6 LOP3.LUT R4, R4, R21, RZ, 0x3c, !PT ;  /* 0x0000001504046212 */ /* 0x000fe400078e3cff */
[----:B---3--:R-:W-:-:S04]  /*0d20*/  @P6 LOP3.LUT R3, R3, R22, RZ, 0x3c, !PT ;  /* 0x0000001603036212 */ /* 0x008fc800078e3cff */
[----:B--2---:R-:W-:Y:S02]  /*0d30*/  @P0 LOP3.LUT R3, R3, R26, RZ, 0x3c, !PT ;  /* 0x0000001a03030212 */ /* 0x004fe400078e3cff */
[----:B----4-:R-:W-:Y:S02]  /*0d40*/  @P6 LOP3.LUT R2, R2, R23, RZ, 0x3c, !PT ;  /* 0x0000001702026212 */ /* 0x010fe400078e3cff */
[----:B------:R-:W-:Y:S02]  /*0d50*/  @P6 LOP3.LUT R5, R5, R20, RZ, 0x3c, !PT ;  /* 0x0000001405056212 */ /* 0x000fe400078e3cff */
[----:B------:R-:W-:Y:S02]  /*0d60*/  @P0 LOP3.LUT R2, R2, R27, RZ, 0x3c, !PT ;  /* 0x0000001b02020212 */ /* 0x000fe400078e3cff */
[----:B------:R-:W-:Y:S02]  /*0d70*/  @P0 LOP3.LUT R4, R4, R25, RZ, 0x3c, !PT ;  /* 0x0000001904040212 */ /* 0x000fe400078e3cff */
[----:B------:R-:W-:Y:S01]  /*0d80*/  @P0 LOP3.LUT R5, R5, R24, RZ, 0x3c, !PT ;  /* 0x0000001805050212 */ /* 0x000fe200078e3cff */
[----:B------:R-:W-:Y:S06]  /*0d90*/  @P1 BRA `(.L_x_24) ;  /* 0xfffffff400481947 */ /* 0x000fec000383ffff */
[----:B------:R-:W-:-:S05]  /*0da0*/  VIADD R17, R17, 0x1 ;  /* 0x0000000111117836 */ /* 0x000fca0000000000 */
[----:B------:R-:W-:-:S13]  /*0db0*/  ISETP.NE.AND P0, PT, R17, 0x5, PT ;  /* 0x000000051100780c */ /* 0x000fda0003f05270 */
[----:B------:R-:W-:Y:S05]  /*0dc0*/  @P0 BRA `(.L_x_25) ;  /* 0xfffffff400300947 */ /* 0x000fea000383ffff */
[----:B------:R1:W-:Y:S01]  /*0dd0*/  STG.E.64 desc[UR4][R6.64+0x8], R4 ;  /* 0x0000080406007986 */ /* 0x0003e2000c101b04 */
[----:B------:R-:W-:Y:S01]  /*0de0*/  VIADD R14, R14, 0x1 ;  /* 0x000000010e0e7836 */ /* 0x000fe20000000000 */
[----:B------:R-:W-:Y:S02]  /*0df0*/  LOP3.LUT R11, R13, 0x3, RZ, 0xc0, !PT ;  /* 0x000000030d0b7812 */ /* 0x000fe400078ec0ff */
[----:B------:R1:W-:Y:S02]  /*0e00*/  STG.E.64 desc[UR4][R6.64+0x10], R2 ;  /* 0x0000100206007986 */ /* 0x0003e4000c101b04 */
[----:B------:R-:W-:Y:S02]  /*0e10*/  ISETP.GE.U32.AND P0, PT, R14, R11, PT ;  /* 0x0000000b0e00720c */ /* 0x000fe40003f06070 */
[----:B------:R1:W-:Y:S11]  /*0e20*/  STG.E desc[UR4][R6.64+0x4], R15 ;  /* 0x0000040f06007986 */ /* 0x0003f6000c101904 */
[----:B------:R-:W-:Y:S05]  /*0e30*/  @!P0 BRA `(.L_x_26) ;  /* 0xfffffff400048947 */ /* 0x000fea000383ffff */
.L_x_23:
[----:B------:R-:W-:Y:S05]  /*0e40*/  BSYNC.RECONVERGENT B1 ;  /* 0x0000000000017941 */ /* 0x000fea0003800200 */
.L_x_22:
[C---:B------:R-:W-:Y:S01]  /*0e50*/  ISETP.GT.U32.AND P0, PT, R13.reuse, 0x3, PT ;  /* 0x000000030d00780c */ /* 0x040fe20003f04070 */
[----:B------:R-:W-:Y:S01]  /*0e60*/  VIADD R12, R12, 0x1 ;  /* 0x000000010c0c7836 */ /* 0x000fe20000000000 */
[--C-:B------:R-:W-:Y:S02]  /*0e70*/  SHF.R.U64 R13, R13, 0x2, R0.reuse ;  /* 0x000000020d0d7819 */ /* 0x100fe40000001200 */
[----:B------:R-:W-:Y:S02]  /*0e80*/  ISETP.GT.U32.AND.EX P0, PT, R0, RZ, PT, P0 ;  /* 0x000000ff0000720c */ /* 0x000fe40003f04100 */
[----:B------:R-:W-:-:S11]  /*0e90*/  SHF.R.U32.HI R0, RZ, 0x2, R0 ;  /* 0x00000002ff007819 */ /* 0x000fd60000011600 */
[----:B------:R-:W-:Y:S05]  /*0ea0*/  @P0 BRA `(.L_x_27) ;  /* 0xfffffff000c80947 */ /* 0x000fea000383ffff */
.L_x_21:
[----:B------:R-:W-:Y:S05]  /*0eb0*/  BSYNC.RECONVERGENT B0 ;  /* 0x0000000000007941 */ /* 0x000fea0003800200 */
.L_x_20:
[----:B------:R-:W-:Y:S04]  /*0ec0*/  STG.E.64 desc[UR4][R6.64+0x18], RZ ;  /* 0x000018ff06007986 */ /* 0x000fe8000c101b04 */
[----:B------:R-:W-:Y:S04]  /*0ed0*/  STG.E desc[UR4][R6.64+0x20], RZ ;  /* 0x000020ff06007986 */ /* 0x000fe8000c101904 */
[----:B------:R-:W-:Y:S01]  /*0ee0*/  STG.E.64 desc[UR4][R6.64+0x28], RZ ;  /* 0x000028ff06007986 */ /* 0x000fe2000c101b04 */
[----:B------:R-:W-:Y:S05]  /*0ef0*/  EXIT ;  /* 0x000000000000794d */ /* 0x000fea0003800000 */
.L_x_28:
        /* <DEDUP_REMOVED lines=16> */
.L_x_33:


//--------------------- .nv.global.init           --------------------------
	.section	.nv.global.init,"aw",@progbits
	.align	4
.nv.global.init:
	.type		mrg32k3aM1SubSeq,@object
	.size		mrg32k3aM1SubSeq,(mrg32k3aM2SubSeq - mrg32k3aM1SubSeq)
mrg32k3aM1SubSeq:
        /*0000*/ 	.byte	0x0b, 0xcc, 0xee, 0x04, 0x73, 0x29, 0x8b, 0x6f, 0xf6, 0x53, 0x03, 0xf6, 0x23, 0xf6, 0xea, 0xda
        /* <DEDUP_REMOVED lines=125> */
	.type		mrg32k3aM2SubSeq,@object
	.size		mrg32k3aM2SubSeq,(mrg32k3aM1 - mrg32k3aM2SubSeq)
mrg32k3aM2SubSeq:
        /* <DEDUP_REMOVED lines=126> */
	.type		mrg32k3aM1,@object
	.size		mrg32k3aM1,(mrg32k3aM1Seq - mrg32k3aM1)
mrg32k3aM1:
        /* <DEDUP_REMOVED lines=144> */
	.type		mrg32k3aM1Seq,@object
	.size		mrg32k3aM1Seq,(mrg32k3aM2 - mrg32k3aM1Seq)
mrg32k3aM1Seq:
        /* <DEDUP_REMOVED lines=144> */
	.type		mrg32k3aM2,@object
	.size		mrg32k3aM2,(mrg32k3aM2Seq - mrg32k3aM2)
mrg32k3aM2:
        /* <DEDUP_REMOVED lines=144> */
	.type		mrg32k3aM2Seq,@object
	.size		mrg32k3aM2Seq,(precalc_xorwow_matrix - mrg32k3aM2Seq)
mrg32k3aM2Seq:
        /* <DEDUP_REMOVED lines=144> */
	.type		precalc_xorwow_matrix,@object
	.size		precalc_xorwow_matrix,(precalc_xorwow_offset_matrix - precalc_xorwow_matrix)
precalc_xorwow_matrix:
        /* <DEDUP_REMOVED lines=6400> */
	.type		precalc_xorwow_offset_matrix,@object
	.size		precalc_xorwow_offset_matrix,(.L_1 - precalc_xorwow_offset_matrix)
precalc_xorwow_offset_matrix:
        /* <DEDUP_REMOVED lines=6400> */
.L_1:


//--------------------- .nv.shared.reserved.0     --------------------------
	.section	.nv.shared.reserved.0,"aw",@nobits
	.weak		__nv_reservedSMEM_offset_0_alias
	.size		__nv_reservedSMEM_offset_0_alias, 0, 64
	.other		__nv_reservedSMEM_offset_0_alias,@"STO_CUDA_RESERVED_SHARED STV_DEFAULT"
__nv_reservedSMEM_offset_0_alias:
	.zero		0
	.zero		64


//--------------------- .nv.constant0._Z21calculate_observablesPiPfS0_ --------------------------
	.section	.nv.constant0._Z21calculate_observablesPiPfS0_,"a",@progbits
	.sectionflags	@""
	.align	4
.nv.constant0._Z21calculate_observablesPiPfS0_:
	.zero		920


//--------------------- .nv.constant0._Z16metropolis_sweepPiPfP17curandStateXORWOWfb --------------------------
	.section	.nv.constant0._Z16metropolis_sweepPiPfP17curandStateXORWOWfb,"a",@progbits
	.sectionflags	@""
	.align	4
.nv.constant0._Z16metropolis_sweepPiPfP17curandStateXORWOWfb:
	.zero		925


//--------------------- .nv.constant0._Z25initialize_lattice_kernelPiP17curandStateXORWOW --------------------------
	.section	.nv.constant0._Z25initialize_lattice_kernelPiP17curandStateXORWOW,"a",@progbits
	.sectionflags	@""
	.align	4
.nv.constant0._Z25initialize_lattice_kernelPiP17curandStateXORWOW:
	.zero		912


//--------------------- .nv.constant0._Z17setup_rand_kernelP17curandStateXORWOWm --------------------------
	.section	.nv.constant0._Z17setup_rand_kernelP17curandStateXORWOWm,"a",@progbits
	.sectionflags	@""
	.align	4
.nv.constant0._Z17setup_rand_kernelP17curandStateXORWOWm:
	.zero		912


//--------------------- SYMBOLS --------------------------

	.type		.nv.reservedSmem.offset0,@object
	.size		.nv.reservedSmem.offset0,0x4
